	.target	sm_100a

	.elftype	@"ET_EXEC"


//--------------------- .note.nv.tkinfo           --------------------------
	.section	.note.nv.tkinfo,"",@"SHT_NOTE"
	.sectionflags	@"SHF_NOTE_NV_TKINFO"
	.tkinfo
        /*0018*/ 	.word	0x00000002
        /*0030*/ 	.string	""
        /*0030*/ 	.string	"ptxas"
        /*0030*/ 	.string	"Cuda compilation tools, release 13.0, V13.0.88"
        /*0030*/ 	.string	"Build cuda_13.0.r13.0/compiler.36424714_0"
        /*0030*/ 	.string	"-arch sm_100a -m 64 "



//--------------------- .note.nv.cuinfo           --------------------------
	.section	.note.nv.cuinfo,"",@"SHT_NOTE"
	.sectionflags	@"SHF_NOTE_NV_CUINFO"
        /*0018*/ 	.short	0x0002
        /*001a*/ 	.short	0x0064
        /*001c*/ 	.short	0x0082
	.zero		2


//--------------------- .nv.info                  --------------------------
	.section	.nv.info,"",@"SHT_CUDA_INFO"
	.align	4


	//----- nvinfo : EIATTR_REGCOUNT
	.align		4
        /*0000*/ 	.byte	0x04, 0x2f
        /*0002*/ 	.short	(.L_19 - .L_18)
	.align		4
.L_18:
        /*0004*/ 	.word	index@(_ZN7cutlass13device_kernelINS_4conv6kernel13ConvUniversalINS1_16ConvProblemShapeILNS1_8OperatorE0ELi2EEENS1_10collective14CollectiveConvINS1_47MainloopSm100TmaUmmaWarpSpecializedImplicitGemmILS5_0ELi26ELi2ELi1ELi2EN4cute5tupleIJNSA_1CILi2EEENSC_ILi1EEESE_EEEEENSB_IJNSC_ILi64EEESH_NSB_IJNSC_ILi32EEEEEEEEENS_10bfloat16_tESL_NSA_8TiledMMAINSA_8MMA_AtomIJNSA_20SM100_MMA_F16BF16_SSISL_SL_fLi64ELi64ELNSA_4UMMA5MajorE0ELSQ_0ELNSP_7ScaleInE0ELSR_0EEEEEENSA_6LayoutINSB_IJSE_SE_SE_EEENSB_IJNSC_ILi0EEESW_SW_EEEEENSB_IJNSA_10UnderscoreESZ_SZ_EEEEENS7_6detail27Sm100ImplicitGemmTileTraitsINSA_20SM90_TMA_LOAD_IM2COLENSA_14ComposedLayoutINSA_7SwizzleILi2ELi4ELi3EEENSA_18smem_ptr_flag_bitsILi16EEENSU_INSB_IJNSC_ILi8EEESI_EEENSB_IJSI_SE_EEEEEEEvEENS13_INSA_23SM90_TMA_LOAD_MULTICASTES1E_vEEEENS_8epilogue10collective18CollectiveEpilogueINS1J_23Sm100TmaWarpSpecializedILi3ELi2ELi16ELb1ELb0EEEJSK_NSB_IJNSU_ISH_SE_EENSU_ISI_SE_EEEEESL_NSB_IJNSB_IJlllEEESE_SW_EEESL_S1S_NS1J_6fusion15FusionCallbacksIS1N_NS1T_17LinearCombinationISL_fSL_fLNS_15FloatRoundStyleE2EEESK_S1Q_JEEENSA_5SM1004TMEM4LOAD26SM100_TMEM_LOAD_16dp256b4xES14_S1E_NSA_17SM75_U32x4_LDSM_NENSA_21SM90_TMA_STORE_IM2COLES1E_NSA_17SM90_U32x4_STSM_NENSA_39AutoVectorizingCopyWithAssumedAlignmentILi128EEEEEEvvEEEEvNT_6ParamsE)
        /*0008*/ 	.word	0x00000047


	//----- nvinfo : EIATTR_FRAME_SIZE
	.align		4
.L_19:
        /*000c*/ 	.byte	0x04, 0x11
        /*000e*/ 	.short	(.L_21 - .L_20)
	.align		4
.L_20:
        /*0010*/ 	.word	index@($__internal_2_$__cuda_sm10x_tcgen05_guardrail_trap_unallocated_columns_being_dealloced)
        /*0014*/ 	.word	0x00000008


	//----- nvinfo : EIATTR_FRAME_SIZE
	.align		4
.L_21:
        /*0018*/ 	.byte	0x04, 0x11
        /*001a*/ 	.short	(.L_23 - .L_22)
	.align		4
.L_22:
        /*001c*/ 	.word	index@($__internal_1_$__cuda_sm10x_tcgen05_guardrail_trap_phase_invalid_during_alloc)
        /*0020*/ 	.word	0x00000008


	//----- nvinfo : EIATTR_FRAME_SIZE
	.align		4
.L_23:
        /*0024*/ 	.byte	0x04, 0x11
        /*0026*/ 	.short	(.L_25 - .L_24)
	.align		4
.L_24:
        /*0028*/ 	.word	index@($__internal_0_$__cuda_sm10x_tcgen05_guardrail_trap_col_being_dealloced_not_returned_by_alloc)
        /*002c*/ 	.word	0x00000008


	//----- nvinfo : EIATTR_FRAME_SIZE
	.align		4
.L_25:
        /*0030*/ 	.byte	0x04, 0x11
        /*0032*/ 	.short	(.L_27 - .L_26)
	.align		4
.L_26:
        /*0034*/ 	.word	index@(_ZN7cutlass13device_kernelINS_4conv6kernel13ConvUniversalINS1_16ConvProblemShapeILNS1_8OperatorE0ELi2EEENS1_10collective14CollectiveConvINS1_47MainloopSm100TmaUmmaWarpSpecializedImplicitGemmILS5_0ELi26ELi2ELi1ELi2EN4cute5tupleIJNSA_1CILi2EEENSC_ILi1EEESE_EEEEENSB_IJNSC_ILi64EEESH_NSB_IJNSC_ILi32EEEEEEEEENS_10bfloat16_tESL_NSA_8TiledMMAINSA_8MMA_AtomIJNSA_20SM100_MMA_F16BF16_SSISL_SL_fLi64ELi64ELNSA_4UMMA5MajorE0ELSQ_0ELNSP_7ScaleInE0ELSR_0EEEEEENSA_6LayoutINSB_IJSE_SE_SE_EEENSB_IJNSC_ILi0EEESW_SW_EEEEENSB_IJNSA_10UnderscoreESZ_SZ_EEEEENS7_6detail27Sm100ImplicitGemmTileTraitsINSA_20SM90_TMA_LOAD_IM2COLENSA_14ComposedLayoutINSA_7SwizzleILi2ELi4ELi3EEENSA_18smem_ptr_flag_bitsILi16EEENSU_INSB_IJNSC_ILi8EEESI_EEENSB_IJSI_SE_EEEEEEEvEENS13_INSA_23SM90_TMA_LOAD_MULTICASTES1E_vEEEENS_8epilogue10collective18CollectiveEpilogueINS1J_23Sm100TmaWarpSpecializedILi3ELi2ELi16ELb1ELb0EEEJSK_NSB_IJNSU_ISH_SE_EENSU_ISI_SE_EEEEESL_NSB_IJNSB_IJlllEEESE_SW_EEESL_S1S_NS1J_6fusion15FusionCallbacksIS1N_NS1T_17LinearCombinationISL_fSL_fLNS_15FloatRoundStyleE2EEESK_S1Q_JEEENSA_5SM1004TMEM4LOAD26SM100_TMEM_LOAD_16dp256b4xES14_S1E_NSA_17SM75_U32x4_LDSM_NENSA_21SM90_TMA_STORE_IM2COLES1E_NSA_17SM90_U32x4_STSM_NENSA_39AutoVectorizingCopyWithAssumedAlignmentILi128EEEEEEvvEEEEvNT_6ParamsE)
        /*0038*/ 	.word	0x00000008


	//----- nvinfo : EIATTR_MIN_STACK_SIZE
	.align		4
.L_27:
        /*003c*/ 	.byte	0x04, 0x12
        /*003e*/ 	.short	(.L_29 - .L_28)
	.align		4
.L_28:
        /*0040*/ 	.word	index@(_ZN7cutlass13device_kernelINS_4conv6kernel13ConvUniversalINS1_16ConvProblemShapeILNS1_8OperatorE0ELi2EEENS1_10collective14CollectiveConvINS1_47MainloopSm100TmaUmmaWarpSpecializedImplicitGemmILS5_0ELi26ELi2ELi1ELi2EN4cute5tupleIJNSA_1CILi2EEENSC_ILi1EEESE_EEEEENSB_IJNSC_ILi64EEESH_NSB_IJNSC_ILi32EEEEEEEEENS_10bfloat16_tESL_NSA_8TiledMMAINSA_8MMA_AtomIJNSA_20SM100_MMA_F16BF16_SSISL_SL_fLi64ELi64ELNSA_4UMMA5MajorE0ELSQ_0ELNSP_7ScaleInE0ELSR_0EEEEEENSA_6LayoutINSB_IJSE_SE_SE_EEENSB_IJNSC_ILi0EEESW_SW_EEEEENSB_IJNSA_10UnderscoreESZ_SZ_EEEEENS7_6detail27Sm100ImplicitGemmTileTraitsINSA_20SM90_TMA_LOAD_IM2COLENSA_14ComposedLayoutINSA_7SwizzleILi2ELi4ELi3EEENSA_18smem_ptr_flag_bitsILi16EEENSU_INSB_IJNSC_ILi8EEESI_EEENSB_IJSI_SE_EEEEEEEvEENS13_INSA_23SM90_TMA_LOAD_MULTICASTES1E_vEEEENS_8epilogue10collective18CollectiveEpilogueINS1J_23Sm100TmaWarpSpecializedILi3ELi2ELi16ELb1ELb0EEEJSK_NSB_IJNSU_ISH_SE_EENSU_ISI_SE_EEEEESL_NSB_IJNSB_IJlllEEESE_SW_EEESL_S1S_NS1J_6fusion15FusionCallbacksIS1N_NS1T_17LinearCombinationISL_fSL_fLNS_15FloatRoundStyleE2EEESK_S1Q_JEEENSA_5SM1004TMEM4LOAD26SM100_TMEM_LOAD_16dp256b4xES14_S1E_NSA_17SM75_U32x4_LDSM_NENSA_21SM90_TMA_STORE_IM2COLES1E_NSA_17SM90_U32x4_STSM_NENSA_39AutoVectorizingCopyWithAssumedAlignmentILi128EEEEEEvvEEEEvNT_6ParamsE)
        /*0044*/ 	.word	0x00000008
.L_29:


//--------------------- .nv.compat                --------------------------
	.section	.nv.compat,"",@"SHT_CUDA_COMPAT_INFO"
	.align	4
        /*0000*/ 	.byte	0x02, 0x09, 0x01, 0x00, 0x02, 0x02, 0x02, 0x00, 0x02, 0x05, 0x05, 0x00, 0x03, 0x07, 0x01, 0x01
        /*0010*/ 	.byte	0x02, 0x03, 0x01, 0x00, 0x02, 0x06, 0x01, 0x00, 0x04, 0x0b, 0x08, 0x00, 0x09, 0x00, 0x00, 0x00
        /*0020*/ 	.byte	0x00, 0x00, 0x00, 0x00


//--------------------- .nv.info._ZN7cutlass13device_kernelINS_4conv6kernel13ConvUniversalINS1_16ConvProblemShapeILNS1_8OperatorE0ELi2EEENS1_10collective14CollectiveConvINS1_47MainloopSm100TmaUmmaWarpSpecializedImplicitGemmILS5_0ELi26ELi2ELi1ELi2EN4cute5tupleIJNSA_1CILi2EEENSC_ILi1EEESE_EEEEENSB_IJNSC_ILi64EEESH_NSB_IJNSC_ILi32EEEEEEEEENS_10bfloat16_tESL_NSA_8TiledMMAINSA_8MMA_AtomIJNSA_20SM100_MMA_F16BF16_SSISL_SL_fLi64ELi64ELNSA_4UMMA5MajorE0ELSQ_0ELNSP_7ScaleInE0ELSR_0EEEEEENSA_6LayoutINSB_IJSE_SE_SE_EEENSB_IJNSC_ILi0EEESW_SW_EEEEENSB_IJNSA_10UnderscoreESZ_SZ_EEEEENS7_6detail27Sm100ImplicitGemmTileTraitsINSA_20SM90_TMA_LOAD_IM2COLENSA_14ComposedLayoutINSA_7SwizzleILi2ELi4ELi3EEENSA_18smem_ptr_flag_bitsILi16EEENSU_INSB_IJNSC_ILi8EEESI_EEENSB_IJSI_SE_EEEEEEEvEENS13_INSA_23SM90_TMA_LOAD_MULTICASTES1E_vEEEENS_8epilogue10collective18CollectiveEpilogueINS1J_23Sm100TmaWarpSpecializedILi3ELi2ELi16ELb1ELb0EEEJSK_NSB_IJNSU_ISH_SE_EENSU_ISI_SE_EEEEESL_NSB_IJNSB_IJlllEEESE_SW_EEESL_S1S_NS1J_6fusion15FusionCallbacksIS1N_NS1T_17LinearCombinationISL_fSL_fLNS_15FloatRoundStyleE2EEESK_S1Q_JEEENSA_5SM1004TMEM4LOAD26SM100_TMEM_LOAD_16dp256b4xES14_S1E_NSA_17SM75_U32x4_LDSM_NENSA_21SM90_TMA_STORE_IM2COLES1E_NSA_17SM90_U32x4_STSM_NENSA_39AutoVectorizingCopyWithAssumedAlignmentILi128EEEEEEvvEEEEvNT_6ParamsE --------------------------
	.section	.nv.info._ZN7cutlass13device_kernelINS_4conv6kernel13ConvUniversalINS1_16ConvProblemShapeILNS1_8OperatorE0ELi2EEENS1_10collective14CollectiveConvINS1_47MainloopSm100TmaUmmaWarpSpecializedImplicitGemmILS5_0ELi26ELi2ELi1ELi2EN4cute5tupleIJNSA_1CILi2EEENSC_ILi1EEESE_EEEEENSB_IJNSC_ILi64EEESH_NSB_IJNSC_ILi32EEEEEEEEENS_10bfloat16_tESL_NSA_8TiledMMAINSA_8MMA_AtomIJNSA_20SM100_MMA_F16BF16_SSISL_SL_fLi64ELi64ELNSA_4UMMA5MajorE0ELSQ_0ELNSP_7ScaleInE0ELSR_0EEEEEENSA_6LayoutINSB_IJSE_SE_SE_EEENSB_IJNSC_ILi0EEESW_SW_EEEEENSB_IJNSA_10UnderscoreESZ_SZ_EEEEENS7_6detail27Sm100ImplicitGemmTileTraitsINSA_20SM90_TMA_LOAD_IM2COLENSA_14ComposedLayoutINSA_7SwizzleILi2ELi4ELi3EEENSA_18smem_ptr_flag_bitsILi16EEENSU_INSB_IJNSC_ILi8EEESI_EEENSB_IJSI_SE_EEEEEEEvEENS13_INSA_23SM90_TMA_LOAD_MULTICASTES1E_vEEEENS_8epilogue10collective18CollectiveEpilogueINS1J_23Sm100TmaWarpSpecializedILi3ELi2ELi16ELb1ELb0EEEJSK_NSB_IJNSU_ISH_SE_EENSU_ISI_SE_EEEEESL_NSB_IJNSB_IJlllEEESE_SW_EEESL_S1S_NS1J_6fusion15FusionCallbacksIS1N_NS1T_17LinearCombinationISL_fSL_fLNS_15FloatRoundStyleE2EEESK_S1Q_JEEENSA_5SM1004TMEM4LOAD26SM100_TMEM_LOAD_16dp256b4xES14_S1E_NSA_17SM75_U32x4_LDSM_NENSA_21SM90_TMA_STORE_IM2COLES1E_NSA_17SM90_U32x4_STSM_NENSA_39AutoVectorizingCopyWithAssumedAlignmentILi128EEEEEEvvEEEEvNT_6ParamsE,"",@"SHT_CUDA_INFO"
	.sectionflags	@""
	.align	4


	//----- nvinfo : EIATTR_CUDA_API_VERSION
	.align		4
        /*0000*/ 	.byte	0x04, 0x37
        /*0002*/ 	.short	(.L_31 - .L_30)
.L_30:
        /*0004*/ 	.word	0x00000082


	//----- nvinfo : EIATTR_KPARAM_INFO
	.align		4
.L_31:
        /*0008*/ 	.byte	0x04, 0x17
        /*000a*/ 	.short	(.L_33 - .L_32)
.L_32:
        /*000c*/ 	.word	0x00000000
        /*0010*/ 	.short	0x0000
        /*0012*/ 	.short	0x0000
        /*0014*/ 	.byte	0x00, 0xf0, 0x01, 0x20


	//----- nvinfo : EIATTR_AT_ENTRY_FRAGMENTS
	.align		4
.L_33:
        /*0018*/ 	.byte	0x04, 0x4f
        /*001a*/ 	.short	(.L_35 - .L_34)


	//   ....[0]....
.L_34:
        /*001c*/ 	.word	0x00000006


	//----- nvinfo : EIATTR_RESERVED_SMEM_USED
	.align		4
.L_35:
        /*0020*/ 	.byte	0x01, 0x41
	.zero		2


	//----- nvinfo : EIATTR_SPARSE_MMA_MASK
	.align		4
        /*0024*/ 	.byte	0x03, 0x50
        /*0026*/ 	.short	0x0000


	//----- nvinfo : EIATTR_TCGEN05_1CTA_USED
	.align		4
        /*0028*/ 	.byte	0x01, 0x51
	.zero		2


	//----- nvinfo : EIATTR_MAXREG_COUNT
	.align		4
        /*002c*/ 	.byte	0x03, 0x1b
        /*002e*/ 	.short	0x00ff


	//----- nvinfo : EIATTR_NUM_BARRIERS
	.align		4
        /*0030*/ 	.byte	0x02, 0x4c
        /*0032*/ 	.byte	0x07
	.zero		1


	//----- nvinfo : EIATTR_EXTERNS
	.align		4
        /*0034*/ 	.byte	0x04, 0x0f
        /*0036*/ 	.short	(.L_37 - .L_36)


	//   ....[0]....
	.align		4
.L_36:
        /*0038*/ 	.word	index@(__assertfail)


	//----- nvinfo : EIATTR_MERCURY_ISA_VERSION
	.align		4
.L_37:
        /*003c*/ 	.byte	0x03, 0x5f
        /*003e*/ 	.short	0x0101


	//----- nvinfo : EIATTR_INT_WARP_WIDE_INSTR_OFFSETS
	.align		4
        /*0040*/ 	.byte	0x04, 0x31
        /*0042*/ 	.short	(.L_39 - .L_38)


	//   ....[0]....
.L_38:
        /*0044*/ 	.word	0x00004a10


	//   ....[1]....
        /*0048*/ 	.word	0x00004a30


	//   ....[2]....
        /*004c*/ 	.word	0x00004a60


	//   ....[3]....
        /*0050*/ 	.word	0x000056d0


	//   ....[4]....
        /*0054*/ 	.word	0x00005810


	//   ....[5]....
        /*0058*/ 	.word	0x00005910


	//   ....[6]....
        /*005c*/ 	.word	0x00005a10


	//----- nvinfo : EIATTR_COOP_GROUP_MASK_REGIDS
	.align		4
.L_39:
        /*0060*/ 	.byte	0x04, 0x29
        /*0062*/ 	.short	(.L_41 - .L_40)


	//   ....[0]....
.L_40:
        /*0064*/ 	.word	0xffffffff


	//   ....[1]....
        /*0068*/ 	.word	0xffffffff


	//   ....[2]....
        /*006c*/ 	.word	0xffffffff


	//   ....[3]....
        /*0070*/ 	.word	0xffffffff


	//   ....[4]....
        /*0074*/ 	.word	0xffffffff


	//   ....[5]....
        /*0078*/ 	.word	0xffffffff


	//   ....[6]....
        /*007c*/ 	.word	0xffffffff


	//   ....[7]....
        /*0080*/ 	.word	0xffffffff


	//   ....[8]....
        /*0084*/ 	.word	0xffffffff


	//   ....[9]....
        /*0088*/ 	.word	0xffffffff


	//   ....[10]....
        /*008c*/ 	.word	0xffffffff


	//   ....[11]....
        /*0090*/ 	.word	0xffffffff


	//   ....[12]....
        /*0094*/ 	.word	0xffffffff


	//----- nvinfo : EIATTR_COOP_GROUP_INSTR_OFFSETS
	.align		4
.L_41:
        /*0098*/ 	.byte	0x04, 0x28
        /*009a*/ 	.short	(.L_43 - .L_42)


	//   ....[0]....
.L_42:
        /*009c*/ 	.word	0x00000090


	//   ....[1]....
        /*00a0*/ 	.word	0x00000500


	//   ....[2]....
        /*00a4*/ 	.word	0x00000980


	//   ....[3]....
        /*00a8*/ 	.word	0x00000b00


	//   ....[4]....
        /*00ac*/ 	.word	0x00000c00


	//   ....[5]....
        /*00b0*/ 	.word	0x00000d50


	//   ....[6]....
        /*00b4*/ 	.word	0x00000f50


	//   ....[7]....
        /*00b8*/ 	.word	0x000025c0


	//   ....[8]....
        /*00bc*/ 	.word	0x00003e30


	//   ....[9]....
        /*00c0*/ 	.word	0x00004040


	//   ....[10]....
        /*00c4*/ 	.word	0x00004070


	//   ....[11]....
        /*00c8*/ 	.word	0x000048f0


	//   ....[12]....
        /*00cc*/ 	.word	0x00004b30


	//----- nvinfo : EIATTR_VRC_CTA_INIT_COUNT
	.align		4
.L_43:
        /*00d0*/ 	.byte	0x02, 0x4a
        /*00d2*/ 	.byte	0x80
	.zero		1


	//----- nvinfo : EIATTR_SYSCALL_OFFSETS
	.align		4
        /*00d4*/ 	.byte	0x04, 0x46
        /*00d6*/ 	.short	(.L_45 - .L_44)


	//   ....[0]....
.L_44:
        /*00d8*/ 	.word	0x00006760


	//   ....[1]....
        /*00dc*/ 	.word	0x00006850


	//   ....[2]....
        /*00e0*/ 	.word	0x00007190


	//   ....[3]....
        /*00e4*/ 	.word	0x00007b00


	//----- nvinfo : EIATTR_MBARRIER_INSTR_OFFSETS
	.align		4
.L_45:
        /*00e8*/ 	.byte	0x04, 0x39
        /*00ea*/ 	.short	(.L_47 - .L_46)


	//   ....[0]....
.L_46:
        /*00ec*/ 	.word	0x00000620
        /*00f0*/ 	.word	0x000000ff
        /*00f4*/ 	.word	0x00000000
        /*00f8*/ 	.short	0x0100
        /*00fa*/ 	.byte	0x04
	.zero		1


	//   ....[1]....
        /*00fc*/ 	.word	0x00000630
        /*0100*/ 	.word	0x000000ff
        /*0104*/ 	.word	0x000000d0
        /*0108*/ 	.short	0x0100
        /*010a*/ 	.byte	0x04
	.zero		1


	//   ....[2]....
        /*010c*/ 	.word	0x00000640
        /*0110*/ 	.word	0x000000ff
        /*0114*/ 	.word	0x00000008
        /*0118*/ 	.short	0x0100
        /*011a*/ 	.byte	0x04
	.zero		1


	//   ....[3]....
        /*011c*/ 	.word	0x00000650
        /*0120*/ 	.word	0x000000ff
        /*0124*/ 	.word	0x000000d8
        /*0128*/ 	.short	0x0100
        /*012a*/ 	.byte	0x04
	.zero		1


	//   ....[4]....
        /*012c*/ 	.word	0x00000660
        /*0130*/ 	.word	0x000000ff
        /*0134*/ 	.word	0x00000010
        /*0138*/ 	.short	0x0100
        /*013a*/ 	.byte	0x04
	.zero		1


	//   ....[5]....
        /*013c*/ 	.word	0x00000670
        /*0140*/ 	.word	0x000000ff
        /*0144*/ 	.word	0x000000e0
        /*0148*/ 	.short	0x0100
        /*014a*/ 	.byte	0x04
	.zero		1


	//   ....[6]....
        /*014c*/ 	.word	0x00000680
        /*0150*/ 	.word	0x000000ff
        /*0154*/ 	.word	0x00000018
        /*0158*/ 	.short	0x0100
        /*015a*/ 	.byte	0x04
	.zero		1


	//   ....[7]....
        /*015c*/ 	.word	0x00000690
        /*0160*/ 	.word	0x000000ff
        /*0164*/ 	.word	0x000000e8
        /*0168*/ 	.short	0x0100
        /*016a*/ 	.byte	0x04
	.zero		1


	//   ....[8]....
        /*016c*/ 	.word	0x000006a0
        /*0170*/ 	.word	0x000000ff
        /*0174*/ 	.word	0x00000020
        /*0178*/ 	.short	0x0100
        /*017a*/ 	.byte	0x04
	.zero		1


	//   ....[9]....
        /*017c*/ 	.word	0x000006b0
        /*0180*/ 	.word	0x000000ff
        /*0184*/ 	.word	0x000000f0
        /*0188*/ 	.short	0x0100
        /*018a*/ 	.byte	0x04
	.zero		1


	//   ....[10]....
        /*018c*/ 	.word	0x000006c0
        /*0190*/ 	.word	0x000000ff
        /*0194*/ 	.word	0x00000028
        /*0198*/ 	.short	0x0100
        /*019a*/ 	.byte	0x04
	.zero		1


	//   ....[11]....
        /*019c*/ 	.word	0x000006d0
        /*01a0*/ 	.word	0x000000ff
        /*01a4*/ 	.word	0x000000f8
        /*01a8*/ 	.short	0x0100
        /*01aa*/ 	.byte	0x04
	.zero		1


	//   ....[12]....
        /*01ac*/ 	.word	0x000006e0
        /*01b0*/ 	.word	0x000000ff
        /*01b4*/ 	.word	0x00000030
        /*01b8*/ 	.short	0x0100
        /*01ba*/ 	.byte	0x04
	.zero		1


	//   ....[13]....
        /*01bc*/ 	.word	0x000006f0
        /*01c0*/ 	.word	0x000000ff
        /*01c4*/ 	.word	0x00000100
        /*01c8*/ 	.short	0x0100
        /*01ca*/ 	.byte	0x04
	.zero		1


	//   ....[14]....
        /*01cc*/ 	.word	0x00000700
        /*01d0*/ 	.word	0x000000ff
        /*01d4*/ 	.word	0x00000038
        /*01d8*/ 	.short	0x0100
        /*01da*/ 	.byte	0x04
	.zero		1


	//   ....[15]....
        /*01dc*/ 	.word	0x00000710
        /*01e0*/ 	.word	0x000000ff
        /*01e4*/ 	.word	0x00000108
        /*01e8*/ 	.short	0x0100
        /*01ea*/ 	.byte	0x04
	.zero		1


	//   ....[16]....
        /*01ec*/ 	.word	0x00000720
        /*01f0*/ 	.word	0x000000ff
        /*01f4*/ 	.word	0x00000040
        /*01f8*/ 	.short	0x0100
        /*01fa*/ 	.byte	0x04
	.zero		1


	//   ....[17]....
        /*01fc*/ 	.word	0x00000730
        /*0200*/ 	.word	0x000000ff
        /*0204*/ 	.word	0x00000110
        /*0208*/ 	.short	0x0100
        /*020a*/ 	.byte	0x04
	.zero		1


	//   ....[18]....
        /*020c*/ 	.word	0x00000740
        /*0210*/ 	.word	0x000000ff
        /*0214*/ 	.word	0x00000048
        /*0218*/ 	.short	0x0100
        /*021a*/ 	.byte	0x04
	.zero		1


	//   ....[19]....
        /*021c*/ 	.word	0x00000750
        /*0220*/ 	.word	0x000000ff
        /*0224*/ 	.word	0x00000118
        /*0228*/ 	.short	0x0100
        /*022a*/ 	.byte	0x04
	.zero		1


	//   ....[20]....
        /*022c*/ 	.word	0x00000760
        /*0230*/ 	.word	0x000000ff
        /*0234*/ 	.word	0x00000050
        /*0238*/ 	.short	0x0100
        /*023a*/ 	.byte	0x04
	.zero		1


	//   ....[21]....
        /*023c*/ 	.word	0x00000770
        /*0240*/ 	.word	0x000000ff
        /*0244*/ 	.word	0x00000120
        /*0248*/ 	.short	0x0100
        /*024a*/ 	.byte	0x04
	.zero		1


	//   ....[22]....
        /*024c*/ 	.word	0x00000780
        /*0250*/ 	.word	0x000000ff
        /*0254*/ 	.word	0x00000058
        /*0258*/ 	.short	0x0100
        /*025a*/ 	.byte	0x04
	.zero		1


	//   ....[23]....
        /*025c*/ 	.word	0x00000790
        /*0260*/ 	.word	0x000000ff
        /*0264*/ 	.word	0x00000128
        /*0268*/ 	.short	0x0100
        /*026a*/ 	.byte	0x04
	.zero		1


	//   ....[24]....
        /*026c*/ 	.word	0x000007a0
        /*0270*/ 	.word	0x000000ff
        /*0274*/ 	.word	0x00000060
        /*0278*/ 	.short	0x0100
        /*027a*/ 	.byte	0x04
	.zero		1


	//   ....[25]....
        /*027c*/ 	.word	0x000007b0
        /*0280*/ 	.word	0x000000ff
        /*0284*/ 	.word	0x00000130
        /*0288*/ 	.short	0x0100
        /*028a*/ 	.byte	0x04
	.zero		1


	//   ....[26]....
        /*028c*/ 	.word	0x000007c0
        /*0290*/ 	.word	0x000000ff
        /*0294*/ 	.word	0x00000068
        /*0298*/ 	.short	0x0100
        /*029a*/ 	.byte	0x04
	.zero		1


	//   ....[27]....
        /*029c*/ 	.word	0x000007d0
        /*02a0*/ 	.word	0x000000ff
        /*02a4*/ 	.word	0x00000138
        /*02a8*/ 	.short	0x0100
        /*02aa*/ 	.byte	0x04
	.zero		1


	//   ....[28]....
        /*02ac*/ 	.word	0x000007e0
        /*02b0*/ 	.word	0x000000ff
        /*02b4*/ 	.word	0x00000070
        /*02b8*/ 	.short	0x0100
        /*02ba*/ 	.byte	0x04
	.zero		1


	//   ....[29]....
        /*02bc*/ 	.word	0x000007f0
        /*02c0*/ 	.word	0x000000ff
        /*02c4*/ 	.word	0x00000140
        /*02c8*/ 	.short	0x0100
        /*02ca*/ 	.byte	0x04
	.zero		1


	//   ....[30]....
        /*02cc*/ 	.word	0x00000800
        /*02d0*/ 	.word	0x000000ff
        /*02d4*/ 	.word	0x00000078
        /*02d8*/ 	.short	0x0100
        /*02da*/ 	.byte	0x04
	.zero		1


	//   ....[31]....
        /*02dc*/ 	.word	0x00000810
        /*02e0*/ 	.word	0x000000ff
        /*02e4*/ 	.word	0x00000148
        /*02e8*/ 	.short	0x0100
        /*02ea*/ 	.byte	0x04
	.zero		1


	//   ....[32]....
        /*02ec*/ 	.word	0x00000820
        /*02f0*/ 	.word	0x000000ff
        /*02f4*/ 	.word	0x00000080
        /*02f8*/ 	.short	0x0100
        /*02fa*/ 	.byte	0x04
	.zero		1


	//   ....[33]....
        /*02fc*/ 	.word	0x00000830
        /*0300*/ 	.word	0x000000ff
        /*0304*/ 	.word	0x00000150
        /*0308*/ 	.short	0x0100
        /*030a*/ 	.byte	0x04
	.zero		1


	//   ....[34]....
        /*030c*/ 	.word	0x00000840
        /*0310*/ 	.word	0x000000ff
        /*0314*/ 	.word	0x00000088
        /*0318*/ 	.short	0x0100
        /*031a*/ 	.byte	0x04
	.zero		1


	//   ....[35]....
        /*031c*/ 	.word	0x00000850
        /*0320*/ 	.word	0x000000ff
        /*0324*/ 	.word	0x00000158
        /*0328*/ 	.short	0x0100
        /*032a*/ 	.byte	0x04
	.zero		1


	//   ....[36]....
        /*032c*/ 	.word	0x00000860
        /*0330*/ 	.word	0x000000ff
        /*0334*/ 	.word	0x00000090
        /*0338*/ 	.short	0x0100
        /*033a*/ 	.byte	0x04
	.zero		1


	//   ....[37]....
        /*033c*/ 	.word	0x00000870
        /*0340*/ 	.word	0x000000ff
        /*0344*/ 	.word	0x00000160
        /*0348*/ 	.short	0x0100
        /*034a*/ 	.byte	0x04
	.zero		1


	//   ....[38]....
        /*034c*/ 	.word	0x00000880
        /*0350*/ 	.word	0x000000ff
        /*0354*/ 	.word	0x00000098
        /*0358*/ 	.short	0x0100
        /*035a*/ 	.byte	0x04
	.zero		1


	//   ....[39]....
        /*035c*/ 	.word	0x00000890
        /*0360*/ 	.word	0x000000ff
        /*0364*/ 	.word	0x00000168
        /*0368*/ 	.short	0x0100
        /*036a*/ 	.byte	0x04
	.zero		1


	//   ....[40]....
        /*036c*/ 	.word	0x000008a0
        /*0370*/ 	.word	0x000000ff
        /*0374*/ 	.word	0x000000a0
        /*0378*/ 	.short	0x0100
        /*037a*/ 	.byte	0x04
	.zero		1


	//   ....[41]....
        /*037c*/ 	.word	0x000008b0
        /*0380*/ 	.word	0x000000ff
        /*0384*/ 	.word	0x00000170
        /*0388*/ 	.short	0x0100
        /*038a*/ 	.byte	0x04
	.zero		1


	//   ....[42]....
        /*038c*/ 	.word	0x000008c0
        /*0390*/ 	.word	0x000000ff
        /*0394*/ 	.word	0x000000a8
        /*0398*/ 	.short	0x0100
        /*039a*/ 	.byte	0x04
	.zero		1


	//   ....[43]....
        /*039c*/ 	.word	0x000008d0
        /*03a0*/ 	.word	0x000000ff
        /*03a4*/ 	.word	0x00000178
        /*03a8*/ 	.short	0x0100
        /*03aa*/ 	.byte	0x04
	.zero		1


	//   ....[44]....
        /*03ac*/ 	.word	0x000008e0
        /*03b0*/ 	.word	0x000000ff
        /*03b4*/ 	.word	0x000000b0
        /*03b8*/ 	.short	0x0100
        /*03ba*/ 	.byte	0x04
	.zero		1


	//   ....[45]....
        /*03bc*/ 	.word	0x000008f0
        /*03c0*/ 	.word	0x000000ff
        /*03c4*/ 	.word	0x00000180
        /*03c8*/ 	.short	0x0100
        /*03ca*/ 	.byte	0x04
	.zero		1


	//   ....[46]....
        /*03cc*/ 	.word	0x00000900
        /*03d0*/ 	.word	0x000000ff
        /*03d4*/ 	.word	0x000000b8
        /*03d8*/ 	.short	0x0100
        /*03da*/ 	.byte	0x04
	.zero		1


	//   ....[47]....
        /*03dc*/ 	.word	0x00000910
        /*03e0*/ 	.word	0x000000ff
        /*03e4*/ 	.word	0x00000188
        /*03e8*/ 	.short	0x0100
        /*03ea*/ 	.byte	0x04
	.zero		1


	//   ....[48]....
        /*03ec*/ 	.word	0x00000920
        /*03f0*/ 	.word	0x000000ff
        /*03f4*/ 	.word	0x000000c0
        /*03f8*/ 	.short	0x0100
        /*03fa*/ 	.byte	0x04
	.zero		1


	//   ....[49]....
        /*03fc*/ 	.word	0x00000930
        /*0400*/ 	.word	0x000000ff
        /*0404*/ 	.word	0x00000190
        /*0408*/ 	.short	0x0100
        /*040a*/ 	.byte	0x04
	.zero		1


	//   ....[50]....
        /*040c*/ 	.word	0x00000940
        /*0410*/ 	.word	0x000000ff
        /*0414*/ 	.word	0x000000c8
        /*0418*/ 	.short	0x0100
        /*041a*/ 	.byte	0x04
	.zero		1


	//   ....[51]....
        /*041c*/ 	.word	0x00000950
        /*0420*/ 	.word	0x000000ff
        /*0424*/ 	.word	0x00000198
        /*0428*/ 	.short	0x0100
        /*042a*/ 	.byte	0x04
	.zero		1


	//   ....[52]....
        /*042c*/ 	.word	0x00000a90
        /*0430*/ 	.word	0x000000ff
        /*0434*/ 	.word	0x000001a0
        /*0438*/ 	.short	0x0100
        /*043a*/ 	.byte	0x04
	.zero		1


	//   ....[53]....
        /*043c*/ 	.word	0x00000aa0
        /*0440*/ 	.word	0x000000ff
        /*0444*/ 	.word	0x000001b8
        /*0448*/ 	.short	0x0100
        /*044a*/ 	.byte	0x04
	.zero		1


	//   ....[54]....
        /*044c*/ 	.word	0x00000ab0
        /*0450*/ 	.word	0x000000ff
        /*0454*/ 	.word	0x000001a8
        /*0458*/ 	.short	0x0100
        /*045a*/ 	.byte	0x04
	.zero		1


	//   ....[55]....
        /*045c*/ 	.word	0x00000ac0
        /*0460*/ 	.word	0x000000ff
        /*0464*/ 	.word	0x000001c0
        /*0468*/ 	.short	0x0100
        /*046a*/ 	.byte	0x04
	.zero		1


	//   ....[56]....
        /*046c*/ 	.word	0x00000ad0
        /*0470*/ 	.word	0x000000ff
        /*0474*/ 	.word	0x000001b0
        /*0478*/ 	.short	0x0100
        /*047a*/ 	.byte	0x04
	.zero		1


	//   ....[57]....
        /*047c*/ 	.word	0x00000ae0
        /*0480*/ 	.word	0x000000ff
        /*0484*/ 	.word	0x000001c8
        /*0488*/ 	.short	0x0100
        /*048a*/ 	.byte	0x04
	.zero		1


	//   ....[58]....
        /*048c*/ 	.word	0x00000bd0
        /*0490*/ 	.word	0x000000ff
        /*0494*/ 	.word	0x000001d0
        /*0498*/ 	.short	0x0100
        /*049a*/ 	.byte	0x06
	.zero		1


	//   ....[59]....
        /*049c*/ 	.word	0x00000be0
        /*04a0*/ 	.word	0x000000ff
        /*04a4*/ 	.word	0x000001d8
        /*04a8*/ 	.short	0x0100
        /*04aa*/ 	.byte	0x06
	.zero		1


	//   ....[60]....
        /*04ac*/ 	.word	0x00000d20
        /*04b0*/ 	.word	0x000000ff
        /*04b4*/ 	.word	0x000001e0
        /*04b8*/ 	.short	0x0100
        /*04ba*/ 	.byte	0x06
	.zero		1


	//   ....[61]....
        /*04bc*/ 	.word	0x00000d30
        /*04c0*/ 	.word	0x000000ff
        /*04c4*/ 	.word	0x000001e8
        /*04c8*/ 	.short	0x0100
        /*04ca*/ 	.byte	0x06
	.zero		1


	//   ....[62]....
        /*04cc*/ 	.word	0x00000e60
        /*04d0*/ 	.word	0x000000ff
        /*04d4*/ 	.word	0x000001f0
        /*04d8*/ 	.short	0x0100
        /*04da*/ 	.byte	0x04
	.zero		1


	//   ....[63]....
        /*04dc*/ 	.word	0x00000e70
        /*04e0*/ 	.word	0x000000ff
        /*04e4*/ 	.word	0x00000200
        /*04e8*/ 	.short	0x0100
        /*04ea*/ 	.byte	0x04
	.zero		1


	//   ....[64]....
        /*04ec*/ 	.word	0x00000e80
        /*04f0*/ 	.word	0x000000ff
        /*04f4*/ 	.word	0x000001f8
        /*04f8*/ 	.short	0x0100
        /*04fa*/ 	.byte	0x04
	.zero		1


	//   ....[65]....
        /*04fc*/ 	.word	0x00000e90
        /*0500*/ 	.word	0x000000ff
        /*0504*/ 	.word	0x00000208
        /*0508*/ 	.short	0x0100
        /*050a*/ 	.byte	0x04
	.zero		1


	//   ....[66]....
        /*050c*/ 	.word	0x00001a60
        /*0510*/ 	.word	0x000000ff
        /*0514*/ 	.word	0x000000d0
        /*0518*/ 	.short	0x010a
        /*051a*/ 	.byte	0x04
	.zero		1


	//   ....[67]....
        /*051c*/ 	.word	0x00001c90
        /*0520*/ 	.word	0x000000ff
        /*0524*/ 	.word	0x000000d0
        /*0528*/ 	.short	0x010a
        /*052a*/ 	.byte	0x09
	.zero		1


	//   ....[68]....
        /*052c*/ 	.word	0x00001e20
        /*0530*/ 	.word	0x000000ff
        /*0534*/ 	.word	0x000000d0
        /*0538*/ 	.short	0x010a
        /*053a*/ 	.byte	0x07
	.zero		1


	//   ....[69]....
        /*053c*/ 	.word	0x00002010
        /*0540*/ 	.word	0x000000ff
        /*0544*/ 	.word	0x000001d8
        /*0548*/ 	.short	0x0101
        /*054a*/ 	.byte	0x18
	.zero		1


	//   ....[70]....
        /*054c*/ 	.word	0x00002030
        /*0550*/ 	.word	0x000000ff
        /*0554*/ 	.word	0x000000d0
        /*0558*/ 	.short	0x010a
        /*055a*/ 	.byte	0x04
	.zero		1


	//   ....[71]....
        /*055c*/ 	.word	0x00002240
        /*0560*/ 	.word	0x000000ff
        /*0564*/ 	.word	0x000000d0
        /*0568*/ 	.short	0x010a
        /*056a*/ 	.byte	0x09
	.zero		1


	//   ....[72]....
        /*056c*/ 	.word	0x000023d0
        /*0570*/ 	.word	0x000000ff
        /*0574*/ 	.word	0x000000d0
        /*0578*/ 	.short	0x010a
        /*057a*/ 	.byte	0x07
	.zero		1


	//   ....[73]....
        /*057c*/ 	.word	0x000025d0
        /*0580*/ 	.word	0x000000ff
        /*0584*/ 	.word	0x000001e0
        /*0588*/ 	.short	0x010a
        /*058a*/ 	.byte	0x18
	.zero		1


	//   ....[74]....
        /*058c*/ 	.word	0x00002690
        /*0590*/ 	.word	0x000000ff
        /*0594*/ 	.word	0x00000000
        /*0598*/ 	.short	0x0101
        /*059a*/ 	.byte	0x04
	.zero		1


	//   ....[75]....
        /*059c*/ 	.word	0x00002c80
        /*05a0*/ 	.word	0x000000ff
        /*05a4*/ 	.word	0x00000000
        /*05a8*/ 	.short	0x010a
        /*05aa*/ 	.byte	0x04
	.zero		1


	//   ....[76]....
        /*05ac*/ 	.word	0x00002d10
        /*05b0*/ 	.word	0x000000ff
        /*05b4*/ 	.word	0x00000000
        /*05b8*/ 	.short	0x010a
        /*05ba*/ 	.byte	0x05
	.zero		1


	//   ....[77]....
        /*05bc*/ 	.word	0x00002da0
        /*05c0*/ 	.word	0x000000ff
        /*05c4*/ 	.word	0x00000000
        /*05c8*/ 	.short	0x010a
        /*05ca*/ 	.byte	0x05
	.zero		1


	//   ....[78]....
        /*05cc*/ 	.word	0x00002e30
        /*05d0*/ 	.word	0x000000ff
        /*05d4*/ 	.word	0x00000000
        /*05d8*/ 	.short	0x010a
        /*05da*/ 	.byte	0x05
	.zero		1


	//   ....[79]....
        /*05dc*/ 	.word	0x00002ec0
        /*05e0*/ 	.word	0x000000ff
        /*05e4*/ 	.word	0x00000000
        /*05e8*/ 	.short	0x010a
        /*05ea*/ 	.byte	0x05
	.zero		1


	//   ....[80]....
        /*05ec*/ 	.word	0x00002f50
        /*05f0*/ 	.word	0x000000ff
        /*05f4*/ 	.word	0x00000000
        /*05f8*/ 	.short	0x010a
        /*05fa*/ 	.byte	0x05
	.zero		1


	//   ....[81]....
        /*05fc*/ 	.word	0x00002fe0
        /*0600*/ 	.word	0x000000ff
        /*0604*/ 	.word	0x00000000
        /*0608*/ 	.short	0x010a
        /*060a*/ 	.byte	0x05
	.zero		1


	//   ....[82]....
        /*060c*/ 	.word	0x00003070
        /*0610*/ 	.word	0x000000ff
        /*0614*/ 	.word	0x00000000
        /*0618*/ 	.short	0x010a
        /*061a*/ 	.byte	0x05
	.zero		1


	//   ....[83]....
        /*061c*/ 	.word	0x00003100
        /*0620*/ 	.word	0x000000ff
        /*0624*/ 	.word	0x00000000
        /*0628*/ 	.short	0x010a
        /*062a*/ 	.byte	0x05
	.zero		1


	//   ....[84]....
        /*062c*/ 	.word	0x00003190
        /*0630*/ 	.word	0x000000ff
        /*0634*/ 	.word	0x00000000
        /*0638*/ 	.short	0x010a
        /*063a*/ 	.byte	0x05
	.zero		1


	//   ....[85]....
        /*063c*/ 	.word	0x00003220
        /*0640*/ 	.word	0x000000ff
        /*0644*/ 	.word	0x00000000
        /*0648*/ 	.short	0x010a
        /*064a*/ 	.byte	0x05
	.zero		1


	//   ....[86]....
        /*064c*/ 	.word	0x000032b0
        /*0650*/ 	.word	0x000000ff
        /*0654*/ 	.word	0x00000000
        /*0658*/ 	.short	0x010a
        /*065a*/ 	.byte	0x05
	.zero		1


	//   ....[87]....
        /*065c*/ 	.word	0x00003340
        /*0660*/ 	.word	0x000000ff
        /*0664*/ 	.word	0x00000000
        /*0668*/ 	.short	0x010a
        /*066a*/ 	.byte	0x05
	.zero		1


	//   ....[88]....
        /*066c*/ 	.word	0x000033d0
        /*0670*/ 	.word	0x000000ff
        /*0674*/ 	.word	0x00000000
        /*0678*/ 	.short	0x010a
        /*067a*/ 	.byte	0x05
	.zero		1


	//   ....[89]....
        /*067c*/ 	.word	0x00003460
        /*0680*/ 	.word	0x000000ff
        /*0684*/ 	.word	0x00000000
        /*0688*/ 	.short	0x010a
        /*068a*/ 	.byte	0x05
	.zero		1


	//   ....[90]....
        /*068c*/ 	.word	0x000034f0
        /*0690*/ 	.word	0x000000ff
        /*0694*/ 	.word	0x00000000
        /*0698*/ 	.short	0x010a
        /*069a*/ 	.byte	0x05
	.zero		1


	//   ....[91]....
        /*069c*/ 	.word	0x00003580
        /*06a0*/ 	.word	0x000000ff
        /*06a4*/ 	.word	0x00000000
        /*06a8*/ 	.short	0x010a
        /*06aa*/ 	.byte	0x05
	.zero		1


	//   ....[92]....
        /*06ac*/ 	.word	0x00003610
        /*06b0*/ 	.word	0x000000ff
        /*06b4*/ 	.word	0x00000000
        /*06b8*/ 	.short	0x010a
        /*06ba*/ 	.byte	0x05
	.zero		1


	//   ....[93]....
        /*06bc*/ 	.word	0x000036a0
        /*06c0*/ 	.word	0x000000ff
        /*06c4*/ 	.word	0x00000000
        /*06c8*/ 	.short	0x010a
        /*06ca*/ 	.byte	0x05
	.zero		1


	//   ....[94]....
        /*06cc*/ 	.word	0x00003730
        /*06d0*/ 	.word	0x000000ff
        /*06d4*/ 	.word	0x00000000
        /*06d8*/ 	.short	0x010a
        /*06da*/ 	.byte	0x05
	.zero		1


	//   ....[95]....
        /*06dc*/ 	.word	0x000037c0
        /*06e0*/ 	.word	0x000000ff
        /*06e4*/ 	.word	0x00000000
        /*06e8*/ 	.short	0x010a
        /*06ea*/ 	.byte	0x05
	.zero		1


	//   ....[96]....
        /*06ec*/ 	.word	0x00003850
        /*06f0*/ 	.word	0x000000ff
        /*06f4*/ 	.word	0x00000000
        /*06f8*/ 	.short	0x010a
        /*06fa*/ 	.byte	0x05
	.zero		1


	//   ....[97]....
        /*06fc*/ 	.word	0x000038e0
        /*0700*/ 	.word	0x000000ff
        /*0704*/ 	.word	0x00000000
        /*0708*/ 	.short	0x010a
        /*070a*/ 	.byte	0x05
	.zero		1


	//   ....[98]....
        /*070c*/ 	.word	0x00003970
        /*0710*/ 	.word	0x000000ff
        /*0714*/ 	.word	0x00000000
        /*0718*/ 	.short	0x010a
        /*071a*/ 	.byte	0x05
	.zero		1


	//   ....[99]....
        /*071c*/ 	.word	0x00003a00
        /*0720*/ 	.word	0x000000ff
        /*0724*/ 	.word	0x00000000
        /*0728*/ 	.short	0x010a
        /*072a*/ 	.byte	0x05
	.zero		1


	//   ....[100]....
        /*072c*/ 	.word	0x00003aa0
        /*0730*/ 	.word	0x00000000
        /*0734*/ 	.word	0x00000000
        /*0738*/ 	.short	0x010a
        /*073a*/ 	.byte	0xff
	.zero		1


	//   ....[101]....
        /*073c*/ 	.word	0x00003bf0
        /*0740*/ 	.word	0x000000ff
        /*0744*/ 	.word	0x000001e8
        /*0748*/ 	.short	0x010a
        /*074a*/ 	.byte	0x04
	.zero		1


	//   ....[102]....
        /*074c*/ 	.word	0x00003c90
        /*0750*/ 	.word	0x000000ff
        /*0754*/ 	.word	0x000001e0
        /*0758*/ 	.short	0x010a
        /*075a*/ 	.byte	0x04
	.zero		1


	//   ....[103]....
        /*075c*/ 	.word	0x00003d30
        /*0760*/ 	.word	0x000000ff
        /*0764*/ 	.word	0x00000000
        /*0768*/ 	.short	0x0101
        /*076a*/ 	.byte	0x05
	.zero		1


	//   ....[104]....
        /*076c*/ 	.word	0x00003d70
        /*0770*/ 	.word	0x000000ff
        /*0774*/ 	.word	0x000001e8
        /*0778*/ 	.short	0x0106
        /*077a*/ 	.byte	0x04
	.zero		1


	//   ....[105]....
        /*077c*/ 	.word	0x00003db0
        /*0780*/ 	.word	0x00000000
        /*0784*/ 	.word	0x000001e8
        /*0788*/ 	.short	0x010a
        /*078a*/ 	.byte	0xff
	.zero		1


	//   ....[106]....
        /*078c*/ 	.word	0x000042f0
        /*0790*/ 	.word	0x000000ff
        /*0794*/ 	.word	0x000001e0
        /*0798*/ 	.short	0x010a
        /*079a*/ 	.byte	0x12
	.zero		1


	//   ....[107]....
        /*079c*/ 	.word	0x000043a0
        /*07a0*/ 	.word	0x000000ff
        /*07a4*/ 	.word	0x00000000
        /*07a8*/ 	.short	0x0101
        /*07aa*/ 	.byte	0x1d
	.zero		1


	//   ....[108]....
        /*07ac*/ 	.word	0x000043b0
        /*07b0*/ 	.word	0x000000ff
        /*07b4*/ 	.word	0x00000200
        /*07b8*/ 	.short	0x010a
        /*07ba*/ 	.byte	0x17
	.zero		1


	//   ....[109]....
        /*07bc*/ 	.word	0x00004470
        /*07c0*/ 	.word	0x000000ff
        /*07c4*/ 	.word	0x00000000
        /*07c8*/ 	.short	0x010a
        /*07ca*/ 	.byte	0x04
	.zero		1


	//   ....[110]....
        /*07cc*/ 	.word	0x000044b0
        /*07d0*/ 	.word	0x000000ff
        /*07d4*/ 	.word	0x00000000
        /*07d8*/ 	.short	0x010a
        /*07da*/ 	.byte	0x10
	.zero		1


	//   ....[111]....
        /*07dc*/ 	.word	0x000045f0
        /*07e0*/ 	.word	0x000000ff
        /*07e4*/ 	.word	0x00000000
        /*07e8*/ 	.short	0x010a
        /*07ea*/ 	.byte	0x04
	.zero		1


	//   ....[112]....
        /*07ec*/ 	.word	0x00004840
        /*07f0*/ 	.word	0x000000ff
        /*07f4*/ 	.word	0x00000000
        /*07f8*/ 	.short	0x010a
        /*07fa*/ 	.byte	0x04
	.zero		1


	//   ....[113]....
        /*07fc*/ 	.word	0x000048d0
        /*0800*/ 	.word	0x000000ff
        /*0804*/ 	.word	0x00000000
        /*0808*/ 	.short	0x010a
        /*080a*/ 	.byte	0x04
	.zero		1


	//   ....[114]....
        /*080c*/ 	.word	0x00004e00
        /*0810*/ 	.word	0x000000ff
        /*0814*/ 	.word	0x000001e0
        /*0818*/ 	.short	0x010a
        /*081a*/ 	.byte	0x18
	.zero		1


	//   ....[115]....
        /*081c*/ 	.word	0x00004ea0
        /*0820*/ 	.word	0x000000ff
        /*0824*/ 	.word	0x00000000
        /*0828*/ 	.short	0x0101
        /*082a*/ 	.byte	0x25
	.zero		1


	//   ....[116]....
        /*082c*/ 	.word	0x000053e0
        /*0830*/ 	.word	0x000000ff
        /*0834*/ 	.word	0x000001d8
        /*0838*/ 	.short	0x010a
        /*083a*/ 	.byte	0x18
	.zero		1


	//   ....[117]....
        /*083c*/ 	.word	0x000055d0
        /*0840*/ 	.word	0x000000ff
        /*0844*/ 	.word	0x000001b8
        /*0848*/ 	.short	0x010a
        /*084a*/ 	.byte	0x04
	.zero		1


	//   ....[118]....
        /*084c*/ 	.word	0x00005880
        /*0850*/ 	.word	0x000000ff
        /*0854*/ 	.word	0x000001a0
        /*0858*/ 	.short	0x010b
        /*085a*/ 	.byte	0x04
	.zero		1


	//   ....[119]....
        /*085c*/ 	.word	0x00005890
        /*0860*/ 	.word	0x000000ff
        /*0864*/ 	.word	0x00000000
        /*0868*/ 	.short	0x0101
        /*086a*/ 	.byte	0x07
	.zero		1


	//   ....[120]....
        /*086c*/ 	.word	0x000058a0
        /*0870*/ 	.word	0x000000ff
        /*0874*/ 	.word	0x000001b8
        /*0878*/ 	.short	0x010a
        /*087a*/ 	.byte	0x05
	.zero		1


	//   ....[121]....
        /*087c*/ 	.word	0x00005ab0
        /*0880*/ 	.word	0x000000ff
        /*0884*/ 	.word	0x000001a0
        /*0888*/ 	.short	0x010b
        /*088a*/ 	.byte	0x05
	.zero		1


	//   ....[122]....
        /*088c*/ 	.word	0x00005ac0
        /*0890*/ 	.word	0x000000ff
        /*0894*/ 	.word	0x00000000
        /*0898*/ 	.short	0x0101
        /*089a*/ 	.byte	0x04
	.zero		1


	//   ....[123]....
        /*089c*/ 	.word	0x00005b10
        /*08a0*/ 	.word	0x000000ff
        /*08a4*/ 	.word	0x00000000
        /*08a8*/ 	.short	0x010a
        /*08aa*/ 	.byte	0x04
	.zero		1


	//   ....[124]....
        /*08ac*/ 	.word	0x00005ba0
        /*08b0*/ 	.word	0x000000ff
        /*08b4*/ 	.word	0x00000000
        /*08b8*/ 	.short	0x010a
        /*08ba*/ 	.byte	0x05
	.zero		1


	//   ....[125]....
        /*08bc*/ 	.word	0x00005c40
        /*08c0*/ 	.word	0x00000000
        /*08c4*/ 	.word	0x00000000
        /*08c8*/ 	.short	0x010a
        /*08ca*/ 	.byte	0xff
	.zero		1


	//   ....[126]....
        /*08cc*/ 	.word	0x00005fe0
        /*08d0*/ 	.word	0x000000ff
        /*08d4*/ 	.word	0x000001e0
        /*08d8*/ 	.short	0x010a
        /*08da*/ 	.byte	0x30
	.zero		1


	//   ....[127]....
        /*08dc*/ 	.word	0x000060b0
        /*08e0*/ 	.word	0x000000ff
        /*08e4*/ 	.word	0x00000000
        /*08e8*/ 	.short	0x0101
        /*08ea*/ 	.byte	0x04
	.zero		1


	//   ....[128]....
        /*08ec*/ 	.word	0x00006d40
        /*08f0*/ 	.word	0x00000000
        /*08f4*/ 	.word	0x000001a0
        /*08f8*/ 	.short	0x010a
        /*08fa*/ 	.byte	0xff
	.zero		1


	//   ....[129]....
        /*08fc*/ 	.word	0x00006e50
        /*0900*/ 	.word	0x0000001b
        /*0904*/ 	.word	0x000001f0
        /*0908*/ 	.short	0x010a
        /*090a*/ 	.byte	0xff
	.zero		1


	//   ....[130]....
        /*090c*/ 	.word	0x00006ee0
        /*0910*/ 	.word	0x00000000
        /*0914*/ 	.word	0x000001a0
        /*0918*/ 	.short	0x010a
        /*091a*/ 	.byte	0xff
	.zero		1


	//   ....[131]....
        /*091c*/ 	.word	0x00007070
        /*0920*/ 	.word	0x0000001b
        /*0924*/ 	.word	0x000001f0
        /*0928*/ 	.short	0x010a
        /*092a*/ 	.byte	0xff
	.zero		1


	//   ....[132]....
        /*092c*/ 	.word	0x00007860
        /*0930*/ 	.word	0x00000000
        /*0934*/ 	.word	0x00000000
        /*0938*/ 	.short	0x0101
        /*093a*/ 	.byte	0xff
	.zero		1


	//   ....[133]....
        /*093c*/ 	.word	0x00007870
        /*0940*/ 	.word	0x00000003
        /*0944*/ 	.word	0x000001a0
        /*0948*/ 	.short	0x010a
        /*094a*/ 	.byte	0xff
	.zero		1


	//   ....[134]....
        /*094c*/ 	.word	0x00007930
        /*0950*/ 	.word	0x00000003
        /*0954*/ 	.word	0x000001a0
        /*0958*/ 	.short	0x010a
        /*095a*/ 	.byte	0xff
	.zero		1


	//   ....[135]....
        /*095c*/ 	.word	0x00007d60
        /*0960*/ 	.word	0x000000ff
        /*0964*/ 	.word	0x00000000
        /*0968*/ 	.short	0x0101
        /*096a*/ 	.byte	0x04
	.zero		1


	//   ....[136]....
        /*096c*/ 	.word	0x00008250
        /*0970*/ 	.word	0x00000000
        /*0974*/ 	.word	0x00000000
        /*0978*/ 	.short	0x0101
        /*097a*/ 	.byte	0xff
	.zero		1


	//   ....[137]....
        /*097c*/ 	.word	0x000084d0
        /*0980*/ 	.word	0x000000ff
        /*0984*/ 	.word	0x00000000
        /*0988*/ 	.short	0x0101
        /*098a*/ 	.byte	0x04
	.zero		1


	//   ....[138]....
        /*098c*/ 	.word	0x00008500
        /*0990*/ 	.word	0x00000000
        /*0994*/ 	.word	0x000000d0
        /*0998*/ 	.short	0x010a
        /*099a*/ 	.byte	0xff
	.zero		1


	//   ....[139]....
        /*099c*/ 	.word	0x00008560
        /*09a0*/ 	.word	0x00000000
        /*09a4*/ 	.word	0x000000d0
        /*09a8*/ 	.short	0x010a
        /*09aa*/ 	.byte	0xff
	.zero		1


	//   ....[140]....
        /*09ac*/ 	.word	0x000085c0
        /*09b0*/ 	.word	0x00000000
        /*09b4*/ 	.word	0x000001e0
        /*09b8*/ 	.short	0x010a
        /*09ba*/ 	.byte	0xff
	.zero		1


	//   ....[141]....
        /*09bc*/ 	.word	0x00008620
        /*09c0*/ 	.word	0x00000000
        /*09c4*/ 	.word	0x00000000
        /*09c8*/ 	.short	0x010a
        /*09ca*/ 	.byte	0xff
	.zero		1


	//   ....[142]....
        /*09cc*/ 	.word	0x00008680
        /*09d0*/ 	.word	0x00000000
        /*09d4*/ 	.word	0x00000000
        /*09d8*/ 	.short	0x010a
        /*09da*/ 	.byte	0xff
	.zero		1


	//   ....[143]....
        /*09dc*/ 	.word	0x000086e0
        /*09e0*/ 	.word	0x00000000
        /*09e4*/ 	.word	0x00000000
        /*09e8*/ 	.short	0x010a
        /*09ea*/ 	.byte	0xff
	.zero		1


	//   ....[144]....
        /*09ec*/ 	.word	0x00008740
        /*09f0*/ 	.word	0x00000000
        /*09f4*/ 	.word	0x00000000
        /*09f8*/ 	.short	0x010a
        /*09fa*/ 	.byte	0xff
	.zero		1


	//   ....[145]....
        /*09fc*/ 	.word	0x000087a0
        /*0a00*/ 	.word	0x00000000
        /*0a04*/ 	.word	0x00000000
        /*0a08*/ 	.short	0x010a
        /*0a0a*/ 	.byte	0xff
	.zero		1


	//   ....[146]....
        /*0a0c*/ 	.word	0x00008800
        /*0a10*/ 	.word	0x00000000
        /*0a14*/ 	.word	0x00000000
        /*0a18*/ 	.short	0x010a
        /*0a1a*/ 	.byte	0xff
	.zero		1


	//   ....[147]....
        /*0a1c*/ 	.word	0x00008860
        /*0a20*/ 	.word	0x00000000
        /*0a24*/ 	.word	0x00000000
        /*0a28*/ 	.short	0x010a
        /*0a2a*/ 	.byte	0xff
	.zero		1


	//   ....[148]....
        /*0a2c*/ 	.word	0x000088c0
        /*0a30*/ 	.word	0x00000000
        /*0a34*/ 	.word	0x00000000
        /*0a38*/ 	.short	0x010a
        /*0a3a*/ 	.byte	0xff
	.zero		1


	//   ....[149]....
        /*0a3c*/ 	.word	0x00008920
        /*0a40*/ 	.word	0x00000000
        /*0a44*/ 	.word	0x00000000
        /*0a48*/ 	.short	0x010a
        /*0a4a*/ 	.byte	0xff
	.zero		1


	//   ....[150]....
        /*0a4c*/ 	.word	0x00008980
        /*0a50*/ 	.word	0x00000000
        /*0a54*/ 	.word	0x00000000
        /*0a58*/ 	.short	0x010a
        /*0a5a*/ 	.byte	0xff
	.zero		1


	//   ....[151]....
        /*0a5c*/ 	.word	0x000089e0
        /*0a60*/ 	.word	0x00000000
        /*0a64*/ 	.word	0x00000000
        /*0a68*/ 	.short	0x010a
        /*0a6a*/ 	.byte	0xff
	.zero		1


	//   ....[152]....
        /*0a6c*/ 	.word	0x00008a40
        /*0a70*/ 	.word	0x00000000
        /*0a74*/ 	.word	0x00000000
        /*0a78*/ 	.short	0x010a
        /*0a7a*/ 	.byte	0xff
	.zero		1


	//   ....[153]....
        /*0a7c*/ 	.word	0x00008aa0
        /*0a80*/ 	.word	0x00000000
        /*0a84*/ 	.word	0x00000000
        /*0a88*/ 	.short	0x010a
        /*0a8a*/ 	.byte	0xff
	.zero		1


	//   ....[154]....
        /*0a8c*/ 	.word	0x00008b00
        /*0a90*/ 	.word	0x00000000
        /*0a94*/ 	.word	0x00000000
        /*0a98*/ 	.short	0x010a
        /*0a9a*/ 	.byte	0xff
	.zero		1


	//   ....[155]....
        /*0a9c*/ 	.word	0x00008b60
        /*0aa0*/ 	.word	0x00000000
        /*0aa4*/ 	.word	0x00000000
        /*0aa8*/ 	.short	0x010a
        /*0aaa*/ 	.byte	0xff
	.zero		1


	//   ....[156]....
        /*0aac*/ 	.word	0x00008bc0
        /*0ab0*/ 	.word	0x00000000
        /*0ab4*/ 	.word	0x00000000
        /*0ab8*/ 	.short	0x010a
        /*0aba*/ 	.byte	0xff
	.zero		1


	//   ....[157]....
        /*0abc*/ 	.word	0x00008c20
        /*0ac0*/ 	.word	0x00000000
        /*0ac4*/ 	.word	0x00000000
        /*0ac8*/ 	.short	0x010a
        /*0aca*/ 	.byte	0xff
	.zero		1


	//   ....[158]....
        /*0acc*/ 	.word	0x00008c80
        /*0ad0*/ 	.word	0x00000000
        /*0ad4*/ 	.word	0x00000000
        /*0ad8*/ 	.short	0x010a
        /*0ada*/ 	.byte	0xff
	.zero		1


	//   ....[159]....
        /*0adc*/ 	.word	0x00008ce0
        /*0ae0*/ 	.word	0x00000000
        /*0ae4*/ 	.word	0x00000000
        /*0ae8*/ 	.short	0x010a
        /*0aea*/ 	.byte	0xff
	.zero		1


	//   ....[160]....
        /*0aec*/ 	.word	0x00008d40
        /*0af0*/ 	.word	0x00000000
        /*0af4*/ 	.word	0x00000000
        /*0af8*/ 	.short	0x010a
        /*0afa*/ 	.byte	0xff
	.zero		1


	//   ....[161]....
        /*0afc*/ 	.word	0x00008da0
        /*0b00*/ 	.word	0x00000000
        /*0b04*/ 	.word	0x00000000
        /*0b08*/ 	.short	0x010a
        /*0b0a*/ 	.byte	0xff
	.zero		1


	//   ....[162]....
        /*0b0c*/ 	.word	0x00008e00
        /*0b10*/ 	.word	0x00000000
        /*0b14*/ 	.word	0x00000000
        /*0b18*/ 	.short	0x010a
        /*0b1a*/ 	.byte	0xff
	.zero		1


	//   ....[163]....
        /*0b1c*/ 	.word	0x00008e60
        /*0b20*/ 	.word	0x00000000
        /*0b24*/ 	.word	0x00000000
        /*0b28*/ 	.short	0x010a
        /*0b2a*/ 	.byte	0xff
	.zero		1


	//   ....[164]....
        /*0b2c*/ 	.word	0x00008ec0
        /*0b30*/ 	.word	0x00000000
        /*0b34*/ 	.word	0x00000000
        /*0b38*/ 	.short	0x010a
        /*0b3a*/ 	.byte	0xff
	.zero		1


	//   ....[165]....
        /*0b3c*/ 	.word	0x00008f20
        /*0b40*/ 	.word	0x00000000
        /*0b44*/ 	.word	0x00000000
        /*0b48*/ 	.short	0x010a
        /*0b4a*/ 	.byte	0xff
	.zero		1


	//   ....[166]....
        /*0b4c*/ 	.word	0x00008f80
        /*0b50*/ 	.word	0x00000004
        /*0b54*/ 	.word	0x000001e8
        /*0b58*/ 	.short	0x010a
        /*0b5a*/ 	.byte	0xff
	.zero		1


	//   ....[167]....
        /*0b5c*/ 	.word	0x00008fe0
        /*0b60*/ 	.word	0x00000004
        /*0b64*/ 	.word	0x000001e0
        /*0b68*/ 	.short	0x010a
        /*0b6a*/ 	.byte	0xff
	.zero		1


	//   ....[168]....
        /*0b6c*/ 	.word	0x00009040
        /*0b70*/ 	.word	0x00000000
        /*0b74*/ 	.word	0x000001e0
        /*0b78*/ 	.short	0x010a
        /*0b7a*/ 	.byte	0xff
	.zero		1


	//   ....[169]....
        /*0b7c*/ 	.word	0x000090a0
        /*0b80*/ 	.word	0x00000004
        /*0b84*/ 	.word	0x00000200
        /*0b88*/ 	.short	0x010a
        /*0b8a*/ 	.byte	0xff
	.zero		1


	//   ....[170]....
        /*0b8c*/ 	.word	0x00009100
        /*0b90*/ 	.word	0x00000000
        /*0b94*/ 	.word	0x00000000
        /*0b98*/ 	.short	0x010a
        /*0b9a*/ 	.byte	0xff
	.zero		1


	//   ....[171]....
        /*0b9c*/ 	.word	0x00009160
        /*0ba0*/ 	.word	0x00000000
        /*0ba4*/ 	.word	0x00000000
        /*0ba8*/ 	.short	0x010a
        /*0baa*/ 	.byte	0xff
	.zero		1


	//   ....[172]....
        /*0bac*/ 	.word	0x000091c0
        /*0bb0*/ 	.word	0x00000000
        /*0bb4*/ 	.word	0x00000000
        /*0bb8*/ 	.short	0x010a
        /*0bba*/ 	.byte	0xff
	.zero		1


	//   ....[173]....
        /*0bbc*/ 	.word	0x00009220
        /*0bc0*/ 	.word	0x00000000
        /*0bc4*/ 	.word	0x000001e0
        /*0bc8*/ 	.short	0x010a
        /*0bca*/ 	.byte	0xff
	.zero		1


	//   ....[174]....
        /*0bcc*/ 	.word	0x00009280
        /*0bd0*/ 	.word	0x00000000
        /*0bd4*/ 	.word	0x000001d8
        /*0bd8*/ 	.short	0x010a
        /*0bda*/ 	.byte	0xff
	.zero		1


	//   ....[175]....
        /*0bdc*/ 	.word	0x000092e0
        /*0be0*/ 	.word	0x00000000
        /*0be4*/ 	.word	0x000001b8
        /*0be8*/ 	.short	0x010a
        /*0bea*/ 	.byte	0xff
	.zero		1


	//   ....[176]....
        /*0bec*/ 	.word	0x00009340
        /*0bf0*/ 	.word	0x00000000
        /*0bf4*/ 	.word	0x000001b8
        /*0bf8*/ 	.short	0x010a
        /*0bfa*/ 	.byte	0xff
	.zero		1


	//   ....[177]....
        /*0bfc*/ 	.word	0x000093a0
        /*0c00*/ 	.word	0x00000000
        /*0c04*/ 	.word	0x00000000
        /*0c08*/ 	.short	0x010a
        /*0c0a*/ 	.byte	0xff
	.zero		1


	//   ....[178]....
        /*0c0c*/ 	.word	0x00009400
        /*0c10*/ 	.word	0x00000000
        /*0c14*/ 	.word	0x00000000
        /*0c18*/ 	.short	0x010a
        /*0c1a*/ 	.byte	0xff
	.zero		1


	//   ....[179]....
        /*0c1c*/ 	.word	0x00009460
        /*0c20*/ 	.word	0x00000000
        /*0c24*/ 	.word	0x000001e0
        /*0c28*/ 	.short	0x010a
        /*0c2a*/ 	.byte	0xff
	.zero		1


	//   ....[180]....
        /*0c2c*/ 	.word	0x000094b0
        /*0c30*/ 	.word	0x00000000
        /*0c34*/ 	.word	0x000001a0
        /*0c38*/ 	.short	0x010a
        /*0c3a*/ 	.byte	0xff
	.zero		1


	//   ....[181]....
        /*0c3c*/ 	.word	0x00009500
        /*0c40*/ 	.word	0x0000001b
        /*0c44*/ 	.word	0x000001f0
        /*0c48*/ 	.short	0x010a
        /*0c4a*/ 	.byte	0xff
	.zero		1


	//   ....[182]....
        /*0c4c*/ 	.word	0x00009550
        /*0c50*/ 	.word	0x00000003
        /*0c54*/ 	.word	0x000001a0
        /*0c58*/ 	.short	0x010a
        /*0c5a*/ 	.byte	0xff
	.zero		1


	//----- nvinfo : EIATTR_NUM_MBARRIERS
	.align		4
.L_47:
        /*0c5c*/ 	.byte	0x03, 0x38
        /*0c5e*/ 	.short	0x0042


	//----- nvinfo : EIATTR_EXIT_INSTR_OFFSETS
	.align		4
        /*0c60*/ 	.byte	0x04, 0x1c
        /*0c62*/ 	.short	(.L_49 - .L_48)


	//   ....[0]....
.L_48:
        /*0c64*/ 	.word	0x00003ad0


	//   ....[1]....
        /*0c68*/ 	.word	0x00003d80


	//   ....[2]....
        /*0c6c*/ 	.word	0x00003de0


	//   ....[3]....
        /*0c70*/ 	.word	0x00004b40


	//   ....[4]....
        /*0c74*/ 	.word	0x00005c70


	//   ....[5]....
        /*0c78*/ 	.word	0x00005cb0


	//   ....[6]....
        /*0c7c*/ 	.word	0x000083b0


	//   ....[7]....
        /*0c80*/ 	.word	0x00008430


	//   ....[8]....
        /*0c84*/ 	.word	0x00008460


	//   ....[9]....
        /*0c88*/ 	.word	0x000084e0


	//----- nvinfo : EIATTR_MAX_THREADS
	.align		4
.L_49:
        /*0c8c*/ 	.byte	0x04, 0x05
        /*0c8e*/ 	.short	(.L_51 - .L_50)
.L_50:
        /*0c90*/ 	.word	0x00000100
        /*0c94*/ 	.word	0x00000001
        /*0c98*/ 	.word	0x00000001


	//----- nvinfo : EIATTR_CRS_STACK_SIZE
	.align		4
.L_51:
        /*0c9c*/ 	.byte	0x04, 0x1e
        /*0c9e*/ 	.short	(.L_53 - .L_52)
.L_52:
        /*0ca0*/ 	.word	0x00000000


	//----- nvinfo : EIATTR_CBANK_PARAM_SIZE
	.align		4
.L_53:
        /*0ca4*/ 	.byte	0x03, 0x19
        /*0ca6*/ 	.short	0x0800


	//----- nvinfo : EIATTR_PARAM_CBANK
	.align		4
        /*0ca8*/ 	.byte	0x04, 0x0a
        /*0caa*/ 	.short	(.L_55 - .L_54)
	.align		4
.L_54:
        /*0cac*/ 	.word	index@(.nv.constant0._ZN7cutlass13device_kernelINS_4conv6kernel13ConvUniversalINS1_16ConvProblemShapeILNS1_8OperatorE0ELi2EEENS1_10collective14CollectiveConvINS1_47MainloopSm100TmaUmmaWarpSpecializedImplicitGemmILS5_0ELi26ELi2ELi1ELi2EN4cute5tupleIJNSA_1CILi2EEENSC_ILi1EEESE_EEEEENSB_IJNSC_ILi64EEESH_NSB_IJNSC_ILi32EEEEEEEEENS_10bfloat16_tESL_NSA_8TiledMMAINSA_8MMA_AtomIJNSA_20SM100_MMA_F16BF16_SSISL_SL_fLi64ELi64ELNSA_4UMMA5MajorE0ELSQ_0ELNSP_7ScaleInE0ELSR_0EEEEEENSA_6LayoutINSB_IJSE_SE_SE_EEENSB_IJNSC_ILi0EEESW_SW_EEEEENSB_IJNSA_10UnderscoreESZ_SZ_EEEEENS7_6detail27Sm100ImplicitGemmTileTraitsINSA_20SM90_TMA_LOAD_IM2COLENSA_14ComposedLayoutINSA_7SwizzleILi2ELi4ELi3EEENSA_18smem_ptr_flag_bitsILi16EEENSU_INSB_IJNSC_ILi8EEESI_EEENSB_IJSI_SE_EEEEEEEvEENS13_INSA_23SM90_TMA_LOAD_MULTICASTES1E_vEEEENS_8epilogue10collective18CollectiveEpilogueINS1J_23Sm100TmaWarpSpecializedILi3ELi2ELi16ELb1ELb0EEEJSK_NSB_IJNSU_ISH_SE_EENSU_ISI_SE_EEEEESL_NSB_IJNSB_IJlllEEESE_SW_EEESL_S1S_NS1J_6fusion15FusionCallbacksIS1N_NS1T_17LinearCombinationISL_fSL_fLNS_15FloatRoundStyleE2EEESK_S1Q_JEEENSA_5SM1004TMEM4LOAD26SM100_TMEM_LOAD_16dp256b4xES14_S1E_NSA_17SM75_U32x4_LDSM_NENSA_21SM90_TMA_STORE_IM2COLES1E_NSA_17SM90_U32x4_STSM_NENSA_39AutoVectorizingCopyWithAssumedAlignmentILi128EEEEEEvvEEEEvNT_6ParamsE)
        /*0cb0*/ 	.short	0x0380
        /*0cb2*/ 	.short	0x0800


	//----- nvinfo : EIATTR_SW_WAR
	.align		4
.L_55:
        /*0cb4*/ 	.byte	0x04, 0x36
        /*0cb6*/ 	.short	(.L_57 - .L_56)
.L_56:
        /*0cb8*/ 	.word	0x00000008
.L_57:


//--------------------- .nv.callgraph             --------------------------
	.section	.nv.callgraph,"",@"SHT_CUDA_CALLGRAPH"
	.align	4
	.sectionentsize	8
	.align		4
        /*0000*/ 	.word	0x00000000
	.align		4
        /*0004*/ 	.word	0xffffffff
	.align		4
        /*0008*/ 	.word	index@(_ZN7cutlass13device_kernelINS_4conv6kernel13ConvUniversalINS1_16ConvProblemShapeILNS1_8OperatorE0ELi2EEENS1_10collective14CollectiveConvINS1_47MainloopSm100TmaUmmaWarpSpecializedImplicitGemmILS5_0ELi26ELi2ELi1ELi2EN4cute5tupleIJNSA_1CILi2EEENSC_ILi1EEESE_EEEEENSB_IJNSC_ILi64EEESH_NSB_IJNSC_ILi32EEEEEEEEENS_10bfloat16_tESL_NSA_8TiledMMAINSA_8MMA_AtomIJNSA_20SM100_MMA_F16BF16_SSISL_SL_fLi64ELi64ELNSA_4UMMA5MajorE0ELSQ_0ELNSP_7ScaleInE0ELSR_0EEEEEENSA_6LayoutINSB_IJSE_SE_SE_EEENSB_IJNSC_ILi0EEESW_SW_EEEEENSB_IJNSA_10UnderscoreESZ_SZ_EEEEENS7_6detail27Sm100ImplicitGemmTileTraitsINSA_20SM90_TMA_LOAD_IM2COLENSA_14ComposedLayoutINSA_7SwizzleILi2ELi4ELi3EEENSA_18smem_ptr_flag_bitsILi16EEENSU_INSB_IJNSC_ILi8EEESI_EEENSB_IJSI_SE_EEEEEEEvEENS13_INSA_23SM90_TMA_LOAD_MULTICASTES1E_vEEEENS_8epilogue10collective18CollectiveEpilogueINS1J_23Sm100TmaWarpSpecializedILi3ELi2ELi16ELb1ELb0EEEJSK_NSB_IJNSU_ISH_SE_EENSU_ISI_SE_EEEEESL_NSB_IJNSB_IJlllEEESE_SW_EEESL_S1S_NS1J_6fusion15FusionCallbacksIS1N_NS1T_17LinearCombinationISL_fSL_fLNS_15FloatRoundStyleE2EEESK_S1Q_JEEENSA_5SM1004TMEM4LOAD26SM100_TMEM_LOAD_16dp256b4xES14_S1E_NSA_17SM75_U32x4_LDSM_NENSA_21SM90_TMA_STORE_IM2COLES1E_NSA_17SM90_U32x4_STSM_NENSA_39AutoVectorizingCopyWithAssumedAlignmentILi128EEEEEEvvEEEEvNT_6ParamsE)
	.align		4
        /*000c*/ 	.word	index@(__assertfail)
	.align		4
        /*0010*/ 	.word	0x00000000
	.align		4
        /*0014*/ 	.word	0xfffffffe
	.align		4
        /*0018*/ 	.word	0x00000000
	.align		4
        /*001c*/ 	.word	0xfffffffd
	.align		4
        /*0020*/ 	.word	0x00000000
	.align		4
        /*0024*/ 	.word	0xfffffffc


//--------------------- .nv.constant4             --------------------------
	.section	.nv.constant4,"a",@progbits
	.align	8
	.align		8
.nv.constant4:
        /*0000*/ 	.dword	__assertfail
	.align		8
        /*0008*/ 	.dword	__unnamed_1
	.align		8
        /*0010*/ 	.dword	__unnamed_2
	.align		8
        /*0018*/ 	.dword	_ZN39_INTERNAL_e9aa31dd_4_k_cu_4d48929c_28774cuda3std3__45__cpo5beginE
	.align		8
        /*0020*/ 	.dword	_ZN39_INTERNAL_e9aa31dd_4_k_cu_4d48929c_28774cuda3std3__45__cpo3endE
	.align		8
        /*0028*/ 	.dword	_ZN39_INTERNAL_e9aa31dd_4_k_cu_4d48929c_28774cuda3std3__45__cpo6cbeginE
	.align		8
        /*0030*/ 	.dword	_ZN39_INTERNAL_e9aa31dd_4_k_cu_4d48929c_28774cuda3std3__45__cpo4cendE
	.align		8
        /*0038*/ 	.dword	_ZN39_INTERNAL_e9aa31dd_4_k_cu_4d48929c_28774cuda3std3__441_GLOBAL__N__e9aa31dd_4_k_cu_4d48929c_28776ignoreE
	.align		8
        /*0040*/ 	.dword	_ZN39_INTERNAL_e9aa31dd_4_k_cu_4d48929c_28774cuda3std3__419piecewise_constructE
	.align		8
        /*0048*/ 	.dword	_ZN39_INTERNAL_e9aa31dd_4_k_cu_4d48929c_28774cuda3std3__48in_placeE
	.align		8
        /*0050*/ 	.dword	_ZN39_INTERNAL_e9aa31dd_4_k_cu_4d48929c_28774cuda3std6ranges3__45__cpo4swapE
	.align		8
        /*0058*/ 	.dword	_ZN39_INTERNAL_e9aa31dd_4_k_cu_4d48929c_28774cuda3std6ranges3__45__cpo9iter_moveE
	.align		8
        /*0060*/ 	.dword	_ZN39_INTERNAL_e9aa31dd_4_k_cu_4d48929c_28774cute7productE
	.align		8
        /*0068*/ 	.dword	_ZN39_INTERNAL_e9aa31dd_4_k_cu_4d48929c_28774cute1_E
	.align		8
        /*0070*/ 	.dword	$str$27
	.align		8
        /*0078*/ 	.dword	$str$28
	.align		8
        /*0080*/ 	.dword	$str$29
	.align		8
        /*0088*/ 	.dword	$str$30


//--------------------- .text._ZN7cutlass13device_kernelINS_4conv6kernel13ConvUniversalINS1_16ConvProblemShapeILNS1_8OperatorE0ELi2EEENS1_10collective14CollectiveConvINS1_47MainloopSm100TmaUmmaWarpSpecializedImplicitGemmILS5_0ELi26ELi2ELi1ELi2EN4cute5tupleIJNSA_1CILi2EEENSC_ILi1EEESE_EEEEENSB_IJNSC_ILi64EEESH_NSB_IJNSC_ILi32EEEEEEEEENS_10bfloat16_tESL_NSA_8TiledMMAINSA_8MMA_AtomIJNSA_20SM100_MMA_F16BF16_SSISL_SL_fLi64ELi64ELNSA_4UMMA5MajorE0ELSQ_0ELNSP_7ScaleInE0ELSR_0EEEEEENSA_6LayoutINSB_IJSE_SE_SE_EEENSB_IJNSC_ILi0EEESW_SW_EEEEENSB_IJNSA_10UnderscoreESZ_SZ_EEEEENS7_6detail27Sm100ImplicitGemmTileTraitsINSA_20SM90_TMA_LOAD_IM2COLENSA_14ComposedLayoutINSA_7SwizzleILi2ELi4ELi3EEENSA_18smem_ptr_flag_bitsILi16EEENSU_INSB_IJNSC_ILi8EEESI_EEENSB_IJSI_SE_EEEEEEEvEENS13_INSA_23SM90_TMA_LOAD_MULTICASTES1E_vEEEENS_8epilogue10collective18CollectiveEpilogueINS1J_23Sm100TmaWarpSpecializedILi3ELi2ELi16ELb1ELb0EEEJSK_NSB_IJNSU_ISH_SE_EENSU_ISI_SE_EEEEESL_NSB_IJNSB_IJlllEEESE_SW_EEESL_S1S_NS1J_6fusion15FusionCallbacksIS1N_NS1T_17LinearCombinationISL_fSL_fLNS_15FloatRoundStyleE2EEESK_S1Q_JEEENSA_5SM1004TMEM4LOAD26SM100_TMEM_LOAD_16dp256b4xES14_S1E_NSA_17SM75_U32x4_LDSM_NENSA_21SM90_TMA_STORE_IM2COLES1E_NSA_17SM90_U32x4_STSM_NENSA_39AutoVectorizingCopyWithAssumedAlignmentILi128EEEEEEvvEEEEvNT_6ParamsE --------------------------
	.section	.text._ZN7cutlass13device_kernelINS_4conv6kernel13ConvUniversalINS1_16ConvProblemShapeILNS1_8OperatorE0ELi2EEENS1_10collective14CollectiveConvINS1_47MainloopSm100TmaUmmaWarpSpecializedImplicitGemmILS5_0ELi26ELi2ELi1ELi2EN4cute5tupleIJNSA_1CILi2EEENSC_ILi1EEESE_EEEEENSB_IJNSC_ILi64EEESH_NSB_IJNSC_ILi32EEEEEEEEENS_10bfloat16_tESL_NSA_8TiledMMAINSA_8MMA_AtomIJNSA_20SM100_MMA_F16BF16_SSISL_SL_fLi64ELi64ELNSA_4UMMA5MajorE0ELSQ_0ELNSP_7ScaleInE0ELSR_0EEEEEENSA_6LayoutINSB_IJSE_SE_SE_EEENSB_IJNSC_ILi0EEESW_SW_EEEEENSB_IJNSA_10UnderscoreESZ_SZ_EEEEENS7_6detail27Sm100ImplicitGemmTileTraitsINSA_20SM90_TMA_LOAD_IM2COLENSA_14ComposedLayoutINSA_7SwizzleILi2ELi4ELi3EEENSA_18smem_ptr_flag_bitsILi16EEENSU_INSB_IJNSC_ILi8EEESI_EEENSB_IJSI_SE_EEEEEEEvEENS13_INSA_23SM90_TMA_LOAD_MULTICASTES1E_vEEEENS_8epilogue10collective18CollectiveEpilogueINS1J_23Sm100TmaWarpSpecializedILi3ELi2ELi16ELb1ELb0EEEJSK_NSB_IJNSU_ISH_SE_EENSU_ISI_SE_EEEEESL_NSB_IJNSB_IJlllEEESE_SW_EEESL_S1S_NS1J_6fusion15FusionCallbacksIS1N_NS1T_17LinearCombinationISL_fSL_fLNS_15FloatRoundStyleE2EEESK_S1Q_JEEENSA_5SM1004TMEM4LOAD26SM100_TMEM_LOAD_16dp256b4xES14_S1E_NSA_17SM75_U32x4_LDSM_NENSA_21SM90_TMA_STORE_IM2COLES1E_NSA_17SM90_U32x4_STSM_NENSA_39AutoVectorizingCopyWithAssumedAlignmentILi128EEEEEEvvEEEEvNT_6ParamsE,"ax",@progbits
	.align	128
.text._ZN7cutlass13device_kernelINS_4conv6kernel13ConvUniversalINS1_16ConvProblemShapeILNS1_8OperatorE0ELi2EEENS1_10collective14CollectiveConvINS1_47MainloopSm100TmaUmmaWarpSpecializedImplicitGemmILS5_0ELi26ELi2ELi1ELi2EN4cute5tupleIJNSA_1CILi2EEENSC_ILi1EEESE_EEEEENSB_IJNSC_ILi64EEESH_NSB_IJNSC_ILi32EEEEEEEEENS_10bfloat16_tESL_NSA_8TiledMMAINSA_8MMA_AtomIJNSA_20SM100_MMA_F16BF16_SSISL_SL_fLi64ELi64ELNSA_4UMMA5MajorE0ELSQ_0ELNSP_7ScaleInE0ELSR_0EEEEEENSA_6LayoutINSB_IJSE_SE_SE_EEENSB_IJNSC_ILi0EEESW_SW_EEEEENSB_IJNSA_10UnderscoreESZ_SZ_EEEEENS7_6detail27Sm100ImplicitGemmTileTraitsINSA_20SM90_TMA_LOAD_IM2COLENSA_14ComposedLayoutINSA_7SwizzleILi2ELi4ELi3EEENSA_18smem_ptr_flag_bitsILi16EEENSU_INSB_IJNSC_ILi8EEESI_EEENSB_IJSI_SE_EEEEEEEvEENS13_INSA_23SM90_TMA_LOAD_MULTICASTES1E_vEEEENS_8epilogue10collective18CollectiveEpilogueINS1J_23Sm100TmaWarpSpecializedILi3ELi2ELi16ELb1ELb0EEEJSK_NSB_IJNSU_ISH_SE_EENSU_ISI_SE_EEEEESL_NSB_IJNSB_IJlllEEESE_SW_EEESL_S1S_NS1J_6fusion15FusionCallbacksIS1N_NS1T_17LinearCombinationISL_fSL_fLNS_15FloatRoundStyleE2EEESK_S1Q_JEEENSA_5SM1004TMEM4LOAD26SM100_TMEM_LOAD_16dp256b4xES14_S1E_NSA_17SM75_U32x4_LDSM_NENSA_21SM90_TMA_STORE_IM2COLES1E_NSA_17SM90_U32x4_STSM_NENSA_39AutoVectorizingCopyWithAssumedAlignmentILi128EEEEEEvvEEEEvNT_6ParamsE:
        .type           _ZN7cutlass13device_kernelINS_4conv6kernel13ConvUniversalINS1_16ConvProblemShapeILNS1_8OperatorE0ELi2EEENS1_10collective14CollectiveConvINS1_47MainloopSm100TmaUmmaWarpSpecializedImplicitGemmILS5_0ELi26ELi2ELi1ELi2EN4cute5tupleIJNSA_1CILi2EEENSC_ILi1EEESE_EEEEENSB_IJNSC_ILi64EEESH_NSB_IJNSC_ILi32EEEEEEEEENS_10bfloat16_tESL_NSA_8TiledMMAINSA_8MMA_AtomIJNSA_20SM100_MMA_F16BF16_SSISL_SL_fLi64ELi64ELNSA_4UMMA5MajorE0ELSQ_0ELNSP_7ScaleInE0ELSR_0EEEEEENSA_6LayoutINSB_IJSE_SE_SE_EEENSB_IJNSC_ILi0EEESW_SW_EEEEENSB_IJNSA_10UnderscoreESZ_SZ_EEEEENS7_6detail27Sm100ImplicitGemmTileTraitsINSA_20SM90_TMA_LOAD_IM2COLENSA_14ComposedLayoutINSA_7SwizzleILi2ELi4ELi3EEENSA_18smem_ptr_flag_bitsILi16EEENSU_INSB_IJNSC_ILi8EEESI_EEENSB_IJSI_SE_EEEEEEEvEENS13_INSA_23SM90_TMA_LOAD_MULTICASTES1E_vEEEENS_8epilogue10collective18CollectiveEpilogueINS1J_23Sm100TmaWarpSpecializedILi3ELi2ELi16ELb1ELb0EEEJSK_NSB_IJNSU_ISH_SE_EENSU_ISI_SE_EEEEESL_NSB_IJNSB_IJlllEEESE_SW_EEESL_S1S_NS1J_6fusion15FusionCallbacksIS1N_NS1T_17LinearCombinationISL_fSL_fLNS_15FloatRoundStyleE2EEESK_S1Q_JEEENSA_5SM1004TMEM4LOAD26SM100_TMEM_LOAD_16dp256b4xES14_S1E_NSA_17SM75_U32x4_LDSM_NENSA_21SM90_TMA_STORE_IM2COLES1E_NSA_17SM90_U32x4_STSM_NENSA_39AutoVectorizingCopyWithAssumedAlignmentILi128EEEEEEvvEEEEvNT_6ParamsE,@function
        .size           _ZN7cutlass13device_kernelINS_4conv6kernel13ConvUniversalINS1_16ConvProblemShapeILNS1_8OperatorE0ELi2EEENS1_10collective14CollectiveConvINS1_47MainloopSm100TmaUmmaWarpSpecializedImplicitGemmILS5_0ELi26ELi2ELi1ELi2EN4cute5tupleIJNSA_1CILi2EEENSC_ILi1EEESE_EEEEENSB_IJNSC_ILi64EEESH_NSB_IJNSC_ILi32EEEEEEEEENS_10bfloat16_tESL_NSA_8TiledMMAINSA_8MMA_AtomIJNSA_20SM100_MMA_F16BF16_SSISL_SL_fLi64ELi64ELNSA_4UMMA5MajorE0ELSQ_0ELNSP_7ScaleInE0ELSR_0EEEEEENSA_6LayoutINSB_IJSE_SE_SE_EEENSB_IJNSC_ILi0EEESW_SW_EEEEENSB_IJNSA_10UnderscoreESZ_SZ_EEEEENS7_6detail27Sm100ImplicitGemmTileTraitsINSA_20SM90_TMA_LOAD_IM2COLENSA_14ComposedLayoutINSA_7SwizzleILi2ELi4ELi3EEENSA_18smem_ptr_flag_bitsILi16EEENSU_INSB_IJNSC_ILi8EEESI_EEENSB_IJSI_SE_EEEEEEEvEENS13_INSA_23SM90_TMA_LOAD_MULTICASTES1E_vEEEENS_8epilogue10collective18CollectiveEpilogueINS1J_23Sm100TmaWarpSpecializedILi3ELi2ELi16ELb1ELb0EEEJSK_NSB_IJNSU_ISH_SE_EENSU_ISI_SE_EEEEESL_NSB_IJNSB_IJlllEEESE_SW_EEESL_S1S_NS1J_6fusion15FusionCallbacksIS1N_NS1T_17LinearCombinationISL_fSL_fLNS_15FloatRoundStyleE2EEESK_S1Q_JEEENSA_5SM1004TMEM4LOAD26SM100_TMEM_LOAD_16dp256b4xES14_S1E_NSA_17SM75_U32x4_LDSM_NENSA_21SM90_TMA_STORE_IM2COLES1E_NSA_17SM90_U32x4_STSM_NENSA_39AutoVectorizingCopyWithAssumedAlignmentILi128EEEEEEvvEEEEvNT_6ParamsE,(.L_x_218 - _ZN7cutlass13device_kernelINS_4conv6kernel13ConvUniversalINS1_16ConvProblemShapeILNS1_8OperatorE0ELi2EEENS1_10collective14CollectiveConvINS1_47MainloopSm100TmaUmmaWarpSpecializedImplicitGemmILS5_0ELi26ELi2ELi1ELi2EN4cute5tupleIJNSA_1CILi2EEENSC_ILi1EEESE_EEEEENSB_IJNSC_ILi64EEESH_NSB_IJNSC_ILi32EEEEEEEEENS_10bfloat16_tESL_NSA_8TiledMMAINSA_8MMA_AtomIJNSA_20SM100_MMA_F16BF16_SSISL_SL_fLi64ELi64ELNSA_4UMMA5MajorE0ELSQ_0ELNSP_7ScaleInE0ELSR_0EEEEEENSA_6LayoutINSB_IJSE_SE_SE_EEENSB_IJNSC_ILi0EEESW_SW_EEEEENSB_IJNSA_10UnderscoreESZ_SZ_EEEEENS7_6detail27Sm100ImplicitGemmTileTraitsINSA_20SM90_TMA_LOAD_IM2COLENSA_14ComposedLayoutINSA_7SwizzleILi2ELi4ELi3EEENSA_18smem_ptr_flag_bitsILi16EEENSU_INSB_IJNSC_ILi8EEESI_EEENSB_IJSI_SE_EEEEEEEvEENS13_INSA_23SM90_TMA_LOAD_MULTICASTES1E_vEEEENS_8epilogue10collective18CollectiveEpilogueINS1J_23Sm100TmaWarpSpecializedILi3ELi2ELi16ELb1ELb0EEEJSK_NSB_IJNSU_ISH_SE_EENSU_ISI_SE_EEEEESL_NSB_IJNSB_IJlllEEESE_SW_EEESL_S1S_NS1J_6fusion15FusionCallbacksIS1N_NS1T_17LinearCombinationISL_fSL_fLNS_15FloatRoundStyleE2EEESK_S1Q_JEEENSA_5SM1004TMEM4LOAD26SM100_TMEM_LOAD_16dp256b4xES14_S1E_NSA_17SM75_U32x4_LDSM_NENSA_21SM90_TMA_STORE_IM2COLES1E_NSA_17SM90_U32x4_STSM_NENSA_39AutoVectorizingCopyWithAssumedAlignmentILi128EEEEEEvvEEEEvNT_6ParamsE)
        .other          _ZN7cutlass13device_kernelINS_4conv6kernel13ConvUniversalINS1_16ConvProblemShapeILNS1_8OperatorE0ELi2EEENS1_10collective14CollectiveConvINS1_47MainloopSm100TmaUmmaWarpSpecializedImplicitGemmILS5_0ELi26ELi2ELi1ELi2EN4cute5tupleIJNSA_1CILi2EEENSC_ILi1EEESE_EEEEENSB_IJNSC_ILi64EEESH_NSB_IJNSC_ILi32EEEEEEEEENS_10bfloat16_tESL_NSA_8TiledMMAINSA_8MMA_AtomIJNSA_20SM100_MMA_F16BF16_SSISL_SL_fLi64ELi64ELNSA_4UMMA5MajorE0ELSQ_0ELNSP_7ScaleInE0ELSR_0EEEEEENSA_6LayoutINSB_IJSE_SE_SE_EEENSB_IJNSC_ILi0EEESW_SW_EEEEENSB_IJNSA_10UnderscoreESZ_SZ_EEEEENS7_6detail27Sm100ImplicitGemmTileTraitsINSA_20SM90_TMA_LOAD_IM2COLENSA_14ComposedLayoutINSA_7SwizzleILi2ELi4ELi3EEENSA_18smem_ptr_flag_bitsILi16EEENSU_INSB_IJNSC_ILi8EEESI_EEENSB_IJSI_SE_EEEEEEEvEENS13_INSA_23SM90_TMA_LOAD_MULTICASTES1E_vEEEENS_8epilogue10collective18CollectiveEpilogueINS1J_23Sm100TmaWarpSpecializedILi3ELi2ELi16ELb1ELb0EEEJSK_NSB_IJNSU_ISH_SE_EENSU_ISI_SE_EEEEESL_NSB_IJNSB_IJlllEEESE_SW_EEESL_S1S_NS1J_6fusion15FusionCallbacksIS1N_NS1T_17LinearCombinationISL_fSL_fLNS_15FloatRoundStyleE2EEESK_S1Q_JEEENSA_5SM1004TMEM4LOAD26SM100_TMEM_LOAD_16dp256b4xES14_S1E_NSA_17SM75_U32x4_LDSM_NENSA_21SM90_TMA_STORE_IM2COLES1E_NSA_17SM90_U32x4_STSM_NENSA_39AutoVectorizingCopyWithAssumedAlignmentILi128EEEEEEvvEEEEvNT_6ParamsE,@"STO_CUDA_ENTRY STV_DEFAULT"
_ZN7cutlass13device_kernelINS_4conv6kernel13ConvUniversalINS1_16ConvProblemShapeILNS1_8OperatorE0ELi2EEENS1_10collective14CollectiveConvINS1_47MainloopSm100TmaUmmaWarpSpecializedImplicitGemmILS5_0ELi26ELi2ELi1ELi2EN4cute5tupleIJNSA_1CILi2EEENSC_ILi1EEESE_EEEEENSB_IJNSC_ILi64EEESH_NSB_IJNSC_ILi32EEEEEEEEENS_10bfloat16_tESL_NSA_8TiledMMAINSA_8MMA_AtomIJNSA_20SM100_MMA_F16BF16_SSISL_SL_fLi64ELi64ELNSA_4UMMA5MajorE0ELSQ_0ELNSP_7ScaleInE0ELSR_0EEEEEENSA_6LayoutINSB_IJSE_SE_SE_EEENSB_IJNSC_ILi0EEESW_SW_EEEEENSB_IJNSA_10UnderscoreESZ_SZ_EEEEENS7_6detail27Sm100ImplicitGemmTileTraitsINSA_20SM90_TMA_LOAD_IM2COLENSA_14ComposedLayoutINSA_7SwizzleILi2ELi4ELi3EEENSA_18smem_ptr_flag_bitsILi16EEENSU_INSB_IJNSC_ILi8EEESI_EEENSB_IJSI_SE_EEEEEEEvEENS13_INSA_23SM90_TMA_LOAD_MULTICASTES1E_vEEEENS_8epilogue10collective18CollectiveEpilogueINS1J_23Sm100TmaWarpSpecializedILi3ELi2ELi16ELb1ELb0EEEJSK_NSB_IJNSU_ISH_SE_EENSU_ISI_SE_EEEEESL_NSB_IJNSB_IJlllEEESE_SW_EEESL_S1S_NS1J_6fusion15FusionCallbacksIS1N_NS1T_17LinearCombinationISL_fSL_fLNS_15FloatRoundStyleE2EEESK_S1Q_JEEENSA_5SM1004TMEM4LOAD26SM100_TMEM_LOAD_16dp256b4xES14_S1E_NSA_17SM75_U32x4_LDSM_NENSA_21SM90_TMA_STORE_IM2COLES1E_NSA_17SM90_U32x4_STSM_NENSA_39AutoVectorizingCopyWithAssumedAlignmentILi128EEEEEEvvEEEEvNT_6ParamsE:
[----:B------:R-:W1:Y:S01]  /*0000*/  LDC R1, c[0x0][0x37c] ;  /* 0x0000df00ff017b82 */ /* 0x000e620000000800 */
[----:B------:R-:W2:Y:S01]  /*0010*/  S2R R47, SR_TID.X ;  /* 0x00000000002f7919 */ /* 0x000ea20000002100 */
[----:B------:R-:W3:Y:S01]  /*0020*/  LDCU.64 UR8, c[0x0][0x890] ;  /* 0x00011200ff0877ac */ /* 0x000ee20008000a00 */
[----:B-1----:R-:W-:Y:S01]  /*0030*/  VIADD R1, R1, 0xfffffff8 ;  /* 0xfffffff801017836 */ /* 0x002fe20000000000 */
[----:B------:R-:W-:Y:S02]  /*0040*/  PRMT R48, RZ, 0x7610, R48 ;  /* 0x00007610ff307816 */ /* 0x000fe40000000030 */
[----:B------:R-:W-:Y:S01]  /*0050*/  ELECT P3, URZ, PT ;  /* 0x0000000000ff782f */ /* 0x000fe20003860000 */
[----:B---3--:R-:W-:-:S04]  /*0060*/  UISETP.NE.U32.AND UP0, UPT, UR8, URZ, UPT ;  /* 0x000000ff0800728c */ /* 0x008fc8000bf05070 */
[----:B------:R-:W-:Y:S01]  /*0070*/  UISETP.NE.AND.EX UP0, UPT, UR9, URZ, UPT, UP0 ;  /* 0x000000ff0900728c */ /* 0x000fe2000bf05300 */
[----:B--2---:R-:W-:-:S05]  /*0080*/  SHF.R.U32.HI R49, RZ, 0x5, R47 ;  /* 0x00000005ff317819 */ /* 0x004fca000001162f */
[----:B------:R-:W1:Y:S02]  /*0090*/  SHFL.IDX PT, R0, R49, RZ, 0x1f ;  /* 0x00001fff31007589 */ /* 0x000e6400000e0000 */
[----:B-1----:R-:W-:Y:S01]  /*00a0*/  R2UR UR18, R0 ;  /* 0x00000000001272ca */ /* 0x002fe200000e0000 */
[----:B------:R-:W-:-:S14]  /*00b0*/  BRA.U UP0, `(.L_x_0) ;  /* 0x0000000100307547 */ /* 0x000fdc000b800000 */
[----:B------:R-:W1:Y:S02]  /*00c0*/  LDCU.64 UR4, c[0x0][0x888] ;  /* 0x00011100ff0477ac */ /* 0x000e640008000a00 */
[----:B-1----:R-:W-:-:S04]  /*00d0*/  UISETP.NE.U32.AND UP0, UPT, UR4, URZ, UPT ;  /* 0x000000ff0400728c */ /* 0x002fc8000bf05070 */
[----:B------:R-:W-:-:S09]  /*00e0*/  UISETP.NE.AND.EX UP0, UPT, UR5, URZ, UPT, UP0 ;  /* 0x000000ff0500728c */ /* 0x000fd2000bf05300 */
[----:B------:R-:W-:Y:S05]  /*00f0*/  BRA.U !UP0, `(.L_x_1) ;  /* 0x0000000108147547 */ /* 0x000fea000b800000 */
[----:B------:R-:W1:Y:S01]  /*0100*/  LDC.64 R26, c[0x0][0x888] ;  /* 0x00022200ff1a7b82 */ /* 0x000e620000000a00 */
[----:B------:R-:W1:Y:S02]  /*0110*/  LDCU.64 UR4, c[0x0][0x358] ;  /* 0x00006b00ff0477ac */ /* 0x000e640008000a00 */
[----:B-1----:R1:W5:Y:S01]  /*0120*/  LDG.E R26, desc[UR4][R26.64] ;  /* 0x000000041a1a7981 */ /* 0x002362000c1e1900 */
[----:B------:R-:W-:Y:S01]  /*0130*/  HFMA2 R48, -RZ, RZ, 0, 5.9604644775390625e-08 ;  /* 0x00000001ff307431 */ /* 0x000fe200000001ff */
[----:B------:R-:W-:Y:S05]  /*0140*/  BRA `(.L_x_0) ;  /* 0x00000000000c7947 */ /* 0x000fea0003800000 */
.L_x_1:
[----:B------:R-:W1:Y:S01]  /*0150*/  LDCU UR4, c[0x0][0x880] ;  /* 0x00011000ff0477ac */ /* 0x000e620008000800 */
[----:B------:R-:W-:Y:S01]  /*0160*/  HFMA2 R48, -RZ, RZ, 0, 5.9604644775390625e-08 ;  /* 0x00000001ff307431 */ /* 0x000fe200000001ff */
[----:B-1----:R-:W-:-:S07]  /*0170*/  MOV R26, UR4 ;  /* 0x00000004001a7c02 */ /* 0x002fce0008000f00 */
.L_x_0:
[----:B------:R-:W2:Y:S02]  /*0180*/  LDCU.64 UR4, c[0x0][0x8b0] ;  /* 0x00011600ff0477ac */ /* 0x000ea40008000a00 */
[----:B--2---:R-:W-:-:S04]  /*0190*/  UISETP.NE.U32.AND UP0, UPT, UR4, URZ, UPT ;  /* 0x000000ff0400728c */ /* 0x004fc8000bf05070 */
[----:B------:R-:W-:-:S09]  /*01a0*/  UISETP.NE.AND.EX UP0, UPT, UR5, URZ, UPT, UP0 ;  /* 0x000000ff0500728c */ /* 0x000fd2000bf05300 */
[----:B------:R-:W-:Y:S05]  /*01b0*/  BRA.U UP0, `(.L_x_2) ;  /* 0x0000000100287547 */ /* 0x000fea000b800000 */
[----:B------:R-:W2:Y:S02]  /*01c0*/  LDCU.64 UR4, c[0x0][0x8a8] ;  /* 0x00011500ff0477ac */ /* 0x000ea40008000a00 */
[----:B--2---:R-:W-:-:S04]  /*01d0*/  UISETP.NE.U32.AND UP0, UPT, UR4, URZ, UPT ;  /* 0x000000ff0400728c */ /* 0x004fc8000bf05070 */
[----:B------:R-:W-:-:S09]  /*01e0*/  UISETP.NE.AND.EX UP0, UPT, UR5, URZ, UPT, UP0 ;  /* 0x000000ff0500728c */ /* 0x000fd2000bf05300 */
[----:B------:R-:W-:Y:S05]  /*01f0*/  BRA.U !UP0, `(.L_x_3) ;  /* 0x0000000108107547 */ /* 0x000fea000b800000 */
[----:B------:R-:W2:Y:S01]  /*0200*/  LDC.64 R24, c[0x0][0x8a8] ;  /* 0x00022a00ff187b82 */ /* 0x000ea20000000a00 */
[----:B------:R-:W2:Y:S02]  /*0210*/  LDCU.64 UR4, c[0x0][0x358] ;  /* 0x00006b00ff0477ac */ /* 0x000ea40008000a00 */
[----:B--2---:R2:W5:Y:S01]  /*0220*/  LDG.E R24, desc[UR4][R24.64] ;  /* 0x0000000418187981 */ /* 0x004562000c1e1900 */
[----:B------:R-:W-:Y:S05]  /*0230*/  BRA `(.L_x_2) ;  /* 0x0000000000087947 */ /* 0x000fea0003800000 */
.L_x_3:
[----:B------:R-:W2:Y:S02]  /*0240*/  LDCU UR4, c[0x0][0x8a0] ;  /* 0x00011400ff0477ac */ /* 0x000ea40008000800 */
[----:B--2---:R-:W-:Y:S02]  /*0250*/  MOV R24, UR4 ;  /* 0x0000000400187c02 */ /* 0x004fe40008000f00 */
.L_x_2:
[----:B------:R-:W-:Y:S01]  /*0260*/  IMAD.U32 R0, RZ, RZ, UR18 ;  /* 0x00000012ff007e24 */ /* 0x000fe2000f8e00ff */
[----:B------:R-:W-:Y:S04]  /*0270*/  BSSY.RECONVERGENT B0, `(.L_x_4) ;  /* 0x000000c000007945 */ /* 0x000fe80003800200 */
[C---:B------:R-:W-:Y:S02]  /*0280*/  ISETP.NE.OR P1, PT, R0.reuse, 0x1, !P3 ;  /* 0x000000010000780c */ /* 0x040fe40005f25670 */
[----:B------:R-:W-:-:S11]  /*0290*/  ISETP.NE.OR P0, PT, R0, 0x3, !P3 ;  /* 0x000000030000780c */ /* 0x000fd60005f05670 */
[----:B------:R-:W-:Y:S05]  /*02a0*/  @P1 BRA `(.L_x_5) ;  /* 0x0000000000201947 */ /* 0x000fea0003800000 */
[----:B------:R-:W3:Y:S02]  /*02b0*/  LDCU.64 UR4, c[0x0][0x348] ;  /* 0x00006900ff0477ac */ /* 0x000ee40008000a00 */
[----:B---3--:R-:W-:Y:S02]  /*02c0*/  UIADD3 UR6, UP1, UPT, UR4, 0x80, URZ ;  /* 0x0000008004067890 */ /* 0x008fe4000ff3e0ff */
[----:B------:R-:W-:Y:S02]  /*02d0*/  UIADD3 UR4, UP0, UPT, UR4, 0x180, URZ ;  /* 0x0000018004047890 */ /* 0x000fe4000ff1e0ff */
[----:B------:R-:W-:Y:S02]  /*02e0*/  UIADD3.X UR7, UPT, UPT, URZ, UR5, URZ, UP1, !UPT ;  /* 0x00000005ff077290 */ /* 0x000fe40008ffe4ff */
[----:B------:R-:W-:-:S07]  /*02f0*/  UIADD3.X UR5, UPT, UPT, URZ, UR5, URZ, UP0, !UPT ;  /* 0x00000005ff057290 */ /* 0x000fce00087fe4ff */
[----:B------:R3:W-:Y:S02]  /*0300*/  UTMACCTL.PF [UR6] ;  /* 0x00000000060079b9 */ /* 0x0007e40008040000 */
[----:B------:R3:W-:Y:S02]  /*0310*/  UTMACCTL.PF [UR4] ;  /* 0x00000000040079b9 */ /* 0x0007e40008040000 */
[----:B---3--:R-:W-:Y:S01]  /*0320*/  NOP ;  /* 0x0000000000007918 */ /* 0x008fe20000000000 */
.L_x_5:
[----:B------:R-:W-:Y:S05]  /*0330*/  BSYNC.RECONVERGENT B0 ;  /* 0x0000000000007941 */ /* 0x000fea0003800200 */
.L_x_4:
[----:B------:R-:W-:Y:S04]  /*0340*/  BSSY.RECONVERGENT B0, `(.L_x_6) ;  /* 0x000000a000007945 */ /* 0x000fe80003800200 */
        /* <DEDUP_REMOVED lines=9> */
.L_x_7:
[----:B------:R-:W-:Y:S05]  /*03e0*/  BSYNC.RECONVERGENT B0 ;  /* 0x0000000000007941 */ /* 0x000fea0003800200 */
.L_x_6:
[----:B------:R-:W3:Y:S01]  /*03f0*/  LDCU.64 UR4, c[0x0][0x888] ;  /* 0x00011100ff0477ac */ /* 0x000ee20008000a00 */
[----:B------:R-:W-:Y:S02]  /*0400*/  UISETP.EQ.U32.AND UP2, UPT, UR8, URZ, UPT ;  /* 0x000000ff0800728c */ /* 0x000fe4000bf42070 */
[----:B------:R-:W-:Y:S02]  /*0410*/  UPLOP3.LUT UP3, UPT, UPT, UPT, UPT, 0x80, 0x8 ;  /* 0x000000000008789c */ /* 0x000fe40003f6f070 */
[----:B---3--:R-:W-:-:S04]  /*0420*/  UISETP.NE.U32.AND UP0, UPT, UR4, URZ, UPT ;  /* 0x000000ff0400728c */ /* 0x008fc8000bf05070 */
[----:B------:R-:W-:-:S04]  /*0430*/  UISETP.NE.AND.EX UP1, UPT, UR5, URZ, UPT, UP0 ;  /* 0x000000ff0500728c */ /* 0x000fc8000bf25300 */
[----:B------:R-:W-:-:S04]  /*0440*/  UISETP.EQ.OR.EX UP4, UPT, UR9, URZ, !UP1, UP2 ;  /* 0x000000ff0900728c */ /* 0x000fc8000cf82720 */
[----:B------:R-:W-:-:S06]  /*0450*/  UP2UR UR4, UPR, URZ, 0x10 ;  /* 0x00000010ff047883 */ /* 0x000fcc0008000000 */
[----:B------:R-:W-:Y:S01]  /*0460*/  MOV R56, UR4 ;  /* 0x0000000400387c02 */ /* 0x000fe20008000f00 */
[----:B------:R-:W-:Y:S06]  /*0470*/  BRA.U !UP4, `(.L_x_8) ;  /* 0x000000010c207547 */ /* 0x000fec000b800000 */
[----:B------:R-:W-:Y:S01]  /*0480*/  UISETP.NE.U32.AND UP2, UPT, UR8, URZ, UPT ;  /* 0x000000ff0800728c */ /* 0x000fe2000bf45070 */
[----:B-----5:R-:W-:Y:S01]  /*0490*/  FSETP.NEU.AND P0, PT, R26, RZ, PT ;  /* 0x000000ff1a00720b */ /* 0x020fe20003f0d000 */
[----:B------:R-:W-:Y:S02]  /*04a0*/  USEL UR4, URZ, 0xffffffff, UP1 ;  /* 0xffffffffff047887 */ /* 0x000fe40008800000 */
[----:B------:R-:W-:-:S10]  /*04b0*/  UISETP.NE.AND.EX UP2, UPT, UR9, URZ, UPT, UP2 ;  /* 0x000000ff0900728c */ /* 0x000fd4000bf45320 */
[----:B------:R-:W-:Y:S01]  /*04c0*/  VOTEU.ANY UP0, P0 ;  /* 0x0000000000ff7886 */ /* 0x000fe20000000100 */
[----:B------:R-:W-:-:S04]  /*04d0*/  @!UP2 USEL UR4, URZ, 0xffffffff, UP0 ;  /* 0xffffffffff04a887 */ /* 0x000fc80008000000 */
[----:B------:R-:W-:-:S04]  /*04e0*/  ULOP3.LUT UR4, UR4, 0x1, URZ, 0xc0, !UPT ;  /* 0x0000000104047892 */ /* 0x000fc8000f8ec0ff */
[----:B------:R-:W-:-:S11]  /*04f0*/  UISETP.NE.U32.AND UP3, UPT, UR4, 0x1, UPT ;  /* 0x000000010400788c */ /* 0x000fd6000bf65070 */
.L_x_8:
[----:B------:R-:W3:Y:S02]  /*0500*/  SHFL.IDX PT, R2, R49, RZ, 0x1f ;  /* 0x00001fff31027589 */ /* 0x000ee400000e0000 */
[----:B---3--:R-:W-:-:S13]  /*0510*/  ISETP.NE.AND P0, PT, R2, RZ, PT ;  /* 0x000000ff0200720c */ /* 0x008fda0003f05270 */
[----:B------:R-:W-:Y:S05]  /*0520*/  @P0 BRA `(.L_x_9) ;  /* 0x0000000400140947 */ /* 0x000fea0003800000 */
[----:B------:R-:W-:Y:S01]  /*0530*/  ELECT P0, URZ, PT ;  /* 0x0000000000ff782f */ /* 0x000fe20003800000 */
[----:B------:R-:W-:-:S12]  /*0540*/  BSSY.RECONVERGENT B0, `(.L_x_9) ;  /* 0x0000043000007945 */ /* 0x000fd80003800200 */
[----:B------:R-:W-:Y:S05]  /*0550*/  @!P0 BRA `(.L_x_10) ;  /* 0x0000000400048947 */ /* 0x000fea0003800000 */
[----:B------:R-:W3:Y:S01]  /*0560*/  S2UR UR4, SR_CgaCtaId ;  /* 0x00000000000479c3 */ /* 0x000ee20000008800 */
[----:B------:R-:W-:Y:S01]  /*0570*/  UMOV UR5, 0x400 ;  /* 0x0000040000057882 */ /* 0x000fe20000000000 */
[----:B------:R-:W-:Y:S01]  /*0580*/  UMOV UR8, 0x1 ;  /* 0x0000000100087882 */ /* 0x000fe20000000000 */
[----:B------:R-:W-:Y:S01]  /*0590*/  UMOV UR6, 0x2 ;  /* 0x0000000200067882 */ /* 0x000fe20000000000 */
[----:B------:R-:W-:-:S04]  /*05a0*/  UIADD3 UR8, UPT, UPT, -UR8, 0x100000, URZ ;  /* 0x0010000008087890 */ /* 0x000fc8000fffe1ff */
[----:B------:R-:W-:Y:S02]  /*05b0*/  USHF.L.U32 UR9, UR8, 0xb, URZ ;  /* 0x0000000b08097899 */ /* 0x000fe400080006ff */
[----:B------:R-:W-:Y:S02]  /*05c0*/  USHF.L.U32 UR8, UR8, 0x1, URZ ;  /* 0x0000000108087899 */ /* 0x000fe400080006ff */
[----:B------:R-:W-:-:S04]  /*05d0*/  UIADD3 UR6, UPT, UPT, -UR6, 0x100000, URZ ;  /* 0x0010000006067890 */ /* 0x000fc8000fffe1ff */
[----:B------:R-:W-:Y:S02]  /*05e0*/  USHF.L.U32 UR7, UR6, 0xb, URZ ;  /* 0x0000000b06077899 */ /* 0x000fe400080006ff */
[----:B------:R-:W-:Y:S02]  /*05f0*/  USHF.L.U32 UR6, UR6, 0x1, URZ ;  /* 0x0000000106067899 */ /* 0x000fe400080006ff */
[----:B---3--:R-:W-:Y:S01]  /*0600*/  ULEA UR4, UR4, UR5, 0x18 ;  /* 0x0000000504047291 */ /* 0x008fe2000f8ec0ff */
[----:B------:R-:W3:Y:S11]  /*0610*/  FENCE.VIEW.ASYNC.S ;  /* 0x00000000000073c6 */ /* 0x000ef60000000000 */
[----:B---3--:R3:W4:Y:S01]  /*0620*/  SYNCS.EXCH.64 URZ, [UR4], UR8 ;  /* 0x0000000804ff75b2 */ /* 0x0087220008000100 */
[----:B------:R3:W1:Y:S01]  /*0630*/  SYNCS.EXCH.64 URZ, [UR4+0xd0], UR6 ;  /* 0x0000d00604ff75b2 */ /* 0x0006620008000100 */
        /* <DEDUP_REMOVED lines=49> */
[----:B------:R3:W1:Y:S02]  /*0950*/  SYNCS.EXCH.64 URZ, [UR4+0x198], UR6 ;  /* 0x0001980604ff75b2 */ /* 0x0006640008000100 */
[----:B---34-:R-:W-:Y:S01]  /*0960*/  NOP ;  /* 0x0000000000007918 */ /* 0x018fe20000000000 */
.L_x_10:
[----:B------:R-:W-:Y:S05]  /*0970*/  BSYNC.RECONVERGENT B0 ;  /* 0x0000000000007941 */ /* 0x000fea0003800200 */
.L_x_9:
[----:B------:R-:W3:Y:S01]  /*0980*/  SHFL.IDX PT, R2, R49, RZ, 0x1f ;  /* 0x00001fff31027589 */ /* 0x000ee200000e0000 */
[----:B------:R-:W-:Y:S01]  /*0990*/  NOP ;  /* 0x0000000000007918 */ /* 0x000fe20000000000 */
[----:B---3--:R-:W-:-:S13]  /*09a0*/  ISETP.NE.AND P0, PT, R2, 0x1, PT ;  /* 0x000000010200780c */ /* 0x008fda0003f05270 */
[----:B------:R-:W-:Y:S05]  /*09b0*/  @P0 BRA `(.L_x_11) ;  /* 0x0000000000500947 */ /* 0x000fea0003800000 */
        /* <DEDUP_REMOVED lines=9> */
[----:B------:R-:W-:Y:S01]  /*0a50*/  USHF.L.U32 UR6, UR6, 0x1, URZ ;  /* 0x0000000106067899 */ /* 0x000fe200080006ff */
[----:B------:R-:W-:Y:S01]  /*0a60*/  ELECT P0, URZ, PT ;  /* 0x0000000000ff782f */ /* 0x000fe20003800000 */
[----:B---3--:R-:W-:Y:S01]  /*0a70*/  ULEA UR4, UR4, UR5, 0x18 ;  /* 0x0000000504047291 */ /* 0x008fe2000f8ec0ff */
[----:B------:R-:W3:Y:S11]  /*0a80*/  FENCE.VIEW.ASYNC.S ;  /* 0x00000000000073c6 */ /* 0x000ef60000000000 */
[----:B---3--:R3:W4:Y:S01]  /*0a90*/  SYNCS.EXCH.64 URZ, [UR4+0x1a0], UR8 ;  /* 0x0001a00804ff75b2 */ /* 0x0087220008000100 */
[----:B------:R3:W1:Y:S01]  /*0aa0*/  SYNCS.EXCH.64 URZ, [UR4+0x1b8], UR6 ;  /* 0x0001b80604ff75b2 */ /* 0x0006620008000100 */
[----:B------:R3:W1:Y:S01]  /*0ab0*/  SYNCS.EXCH.64 URZ, [UR4+0x1a8], UR8 ;  /* 0x0001a80804ff75b2 */ /* 0x0006620008000100 */
[----:B------:R3:W1:Y:S01]  /*0ac0*/  SYNCS.EXCH.64 URZ, [UR4+0x1c0], UR6 ;  /* 0x0001c00604ff75b2 */ /* 0x0006620008000100 */
[----:B------:R3:W1:Y:S01]  /*0ad0*/  SYNCS.EXCH.64 URZ, [UR4+0x1b0], UR8 ;  /* 0x0001b00804ff75b2 */ /* 0x0006620008000100 */
[----:B------:R3:W1:Y:S01]  /*0ae0*/  SYNCS.EXCH.64 URZ, [UR4+0x1c8], UR6 ;  /* 0x0001c80604ff75b2 */ /* 0x0006620008000100 */
[----:B------:R-:W-:Y:S01]  /*0af0*/  NOP ;  /* 0x0000000000007918 */ /* 0x000fe20000000000 */
.L_x_11:
[----:B------:R-:W2:Y:S01]  /*0b00*/  SHFL.IDX PT, R2, R49, RZ, 0x1f ;  /* 0x00001fff31027589 */ /* 0x000ea200000e0000 */
[----:B------:R-:W-:Y:S01]  /*0b10*/  NOP ;  /* 0x0000000000007918 */ /* 0x000fe20000000000 */
[----:B--2---:R-:W-:-:S13]  /*0b20*/  ISETP.NE.AND P0, PT, R2, 0x3, PT ;  /* 0x000000030200780c */ /* 0x004fda0003f05270 */
[----:B------:R-:W-:Y:S05]  /*0b30*/  @P0 BRA `(.L_x_12) ;  /* 0x0000000000300947 */ /* 0x000fea0003800000 */
[----:B---3--:R-:W2:Y:S01]  /*0b40*/  S2UR UR4, SR_CgaCtaId ;  /* 0x00000000000479c3 */ /* 0x008ea20000008800 */
[----:B------:R-:W-:Y:S01]  /*0b50*/  UMOV UR6, 0x400 ;  /* 0x0000040000067882 */ /* 0x000fe20000000000 */
[----:B------:R-:W-:Y:S01]  /*0b60*/  UMOV UR5, 0x20 ;  /* 0x0000002000057882 */ /* 0x000fe20000000000 */
[----:B------:R-:W-:Y:S01]  /*0b70*/  ELECT P0, URZ, PT ;  /* 0x0000000000ff782f */ /* 0x000fe20003800000 */
[----:B--2---:R-:W-:Y:S02]  /*0b80*/  ULEA UR6, UR4, UR6, 0x18 ;  /* 0x0000000604067291 */ /* 0x004fe4000f8ec0ff */
[----:B------:R-:W-:-:S04]  /*0b90*/  UIADD3 UR4, UPT, UPT, -UR5, 0x100000, URZ ;  /* 0x0010000005047890 */ /* 0x000fc8000fffe1ff */
[----:B------:R-:W-:Y:S02]  /*0ba0*/  USHF.L.U32 UR5, UR4, 0xb, URZ ;  /* 0x0000000b04057899 */ /* 0x000fe400080006ff */
[----:B------:R-:W-:Y:S01]  /*0bb0*/  USHF.L.U32 UR4, UR4, 0x1, URZ ;  /* 0x0000000104047899 */ /* 0x000fe200080006ff */
[----:B------:R-:W2:Y:S11]  /*0bc0*/  FENCE.VIEW.ASYNC.S ;  /* 0x00000000000073c6 */ /* 0x000eb60000000000 */
[----:B--2---:R2:W3:Y:S01]  /*0bd0*/  SYNCS.EXCH.64 URZ, [UR6+0x1d0], UR4 ;  /* 0x0001d00406ff75b2 */ /* 0x0044e20008000100 */
[----:B------:R2:W1:Y:S01]  /*0be0*/  SYNCS.EXCH.64 URZ, [UR6+0x1d8], UR4 ;  /* 0x0001d80406ff75b2 */ /* 0x0004620008000100 */
[----:B------:R-:W-:Y:S01]  /*0bf0*/  NOP ;  /* 0x0000000000007918 */ /* 0x000fe20000000000 */
.L_x_12:
[----:B------:R-:W4:Y:S01]  /*0c00*/  SHFL.IDX PT, R2, R49, RZ, 0x1f ;  /* 0x00001fff31027589 */ /* 0x000f2200000e0000 */
[----:B------:R-:W-:Y:S01]  /*0c10*/  NOP ;  /* 0x0000000000007918 */ /* 0x000fe20000000000 */
[----:B----4-:R-:W-:-:S13]  /*0c20*/  ISETP.NE.AND P0, PT, R2, 0x4, PT ;  /* 0x000000040200780c */ /* 0x010fda0003f05270 */
[----:B------:R-:W-:Y:S05]  /*0c30*/  @P0 BRA `(.L_x_13) ;  /* 0x0000000000440947 */ /* 0x000fea0003800000 */
[----:B--23--:R-:W2:Y:S01]  /*0c40*/  S2UR UR6, SR_CgaCtaId ;  /* 0x00000000000679c3 */ /* 0x00cea20000008800 */
[----:B------:R-:W-:Y:S01]  /*0c50*/  UMOV UR4, 0x1e0 ;  /* 0x000001e000047882 */ /* 0x000fe20000000000 */
[----:B------:R-:W-:Y:S01]  /*0c60*/  UMOV UR5, 0x400 ;  /* 0x0000040000057882 */ /* 0x000fe20000000000 */
[----:B------:R-:W-:Y:S01]  /*0c70*/  USEL UR4, UR4, 0x1a0, UP3 ;  /* 0x000001a004047887 */ /* 0x000fe20009800000 */
[----:B------:R-:W-:Y:S01]  /*0c80*/  UMOV UR8, 0x1 ;  /* 0x0000000100087882 */ /* 0x000fe20000000000 */
[----:B------:R-:W-:Y:S01]  /*0c90*/  ELECT P0, URZ, PT ;  /* 0x0000000000ff782f */ /* 0x000fe20003800000 */
[----:B------:R-:W-:-:S04]  /*0ca0*/  UIADD3 UR8, UPT, UPT, -UR8, 0x100000, URZ ;  /* 0x0010000008087890 */ /* 0x000fc8000fffe1ff */
[----:B------:R-:W-:Y:S02]  /*0cb0*/  USHF.L.U32 UR9, UR8, 0xb, URZ ;  /* 0x0000000b08097899 */ /* 0x000fe400080006ff */
[----:B------:R-:W-:Y:S02]  /*0cc0*/  USHF.L.U32 UR8, UR8, 0x1, URZ ;  /* 0x0000000108087899 */ /* 0x000fe400080006ff */
[----:B--2---:R-:W-:Y:S02]  /*0cd0*/  ULEA UR6, UR6, UR5, 0x18 ;  /* 0x0000000506067291 */ /* 0x004fe4000f8ec0ff */
[----:B------:R-:W-:-:S04]  /*0ce0*/  UIADD3 UR4, UPT, UPT, -UR4, 0x100000, URZ ;  /* 0x0010000004047890 */ /* 0x000fc8000fffe1ff */
[----:B------:R-:W-:Y:S02]  /*0cf0*/  USHF.L.U32 UR5, UR4, 0xb, URZ ;  /* 0x0000000b04057899 */ /* 0x000fe400080006ff */
[----:B------:R-:W-:Y:S01]  /*0d00*/  USHF.L.U32 UR4, UR4, 0x1, URZ ;  /* 0x0000000104047899 */ /* 0x000fe200080006ff */
[----:B------:R-:W2:Y:S03]  /*0d10*/  FENCE.VIEW.ASYNC.S ;  /* 0x00000000000073c6 */ /* 0x000ea60000000000 */
[----:B--2---:R4:W2:Y:S08]  /*0d20*/  SYNCS.EXCH.64 URZ, [UR6+0x1e0], UR8 ;  /* 0x0001e00806ff75b2 */ /* 0x0048b00008000100 */
[----:B------:R4:W3:Y:S02]  /*0d30*/  SYNCS.EXCH.64 URZ, [UR6+0x1e8], UR4 ;  /* 0x0001e80406ff75b2 */ /* 0x0008e40008000100 */
[----:B----4-:R-:W-:Y:S01]  /*0d40*/  NOP ;  /* 0x0000000000007918 */ /* 0x010fe20000000000 */
.L_x_13:
[----:B------:R-:W4:Y:S01]  /*0d50*/  SHFL.IDX PT, R2, R49, RZ, 0x1f ;  /* 0x00001fff31027589 */ /* 0x000f2200000e0000 */
[----:B------:R-:W-:Y:S01]  /*0d60*/  NOP ;  /* 0x0000000000007918 */ /* 0x000fe20000000000 */
[----:B----4-:R-:W-:-:S13]  /*0d70*/  ISETP.NE.AND P0, PT, R2, 0x5, PT ;  /* 0x000000050200780c */ /* 0x010fda0003f05270 */
[----:B------:R-:W-:Y:S05]  /*0d80*/  @P0 BRA `(.L_x_14) ;  /* 0x0000000000480947 */ /* 0x000fea0003800000 */
[----:B--2---:R-:W2:Y:S01]  /*0d90*/  S2UR UR5, SR_CgaCtaId ;  /* 0x00000000000579c3 */ /* 0x004ea20000008800 */
[----:B---3--:R-:W-:Y:S01]  /*0da0*/  UMOV UR4, 0x400 ;  /* 0x0000040000047882 */ /* 0x008fe20000000000 */
        /* <DEDUP_REMOVED lines=9> */
[----:B--2---:R-:W-:Y:S01]  /*0e40*/  ULEA UR4, UR5, UR4, 0x18 ;  /* 0x0000000405047291 */ /* 0x004fe2000f8ec0ff */
[----:B------:R-:W2:Y:S11]  /*0e50*/  FENCE.VIEW.ASYNC.S ;  /* 0x00000000000073c6 */ /* 0x000eb60000000000 */
[----:B--2---:R4:W2:Y:S01]  /*0e60*/  SYNCS.EXCH.64 URZ, [UR4+0x1f0], UR8 ;  /* 0x0001f00804ff75b2 */ /* 0x0048a20008000100 */
[----:B------:R4:W3:Y:S01]  /*0e70*/  SYNCS.EXCH.64 URZ, [UR4+0x200], UR6 ;  /* 0x0002000604ff75b2 */ /* 0x0008e20008000100 */
[----:B------:R4:W1:Y:S01]  /*0e80*/  SYNCS.EXCH.64 URZ, [UR4+0x1f8], UR8 ;  /* 0x0001f80804ff75b2 */ /* 0x0008620008000100 */
[----:B------:R4:W1:Y:S02]  /*0e90*/  SYNCS.EXCH.64 URZ, [UR4+0x208], UR6 ;  /* 0x0002080604ff75b2 */ /* 0x0008640008000100 */
[----:B----4-:R-:W-:Y:S01]  /*0ea0*/  NOP ;  /* 0x0000000000007918 */ /* 0x010fe20000000000 */
.L_x_14:
[----:B--23--:R-:W2:Y:S01]  /*0eb0*/  LDCU UR4, c[0x0][0x36c] ;  /* 0x00006d80ff0477ac */ /* 0x00cea20008000800 */
[----:B------:R-:W-:Y:S01]  /*0ec0*/  ISETP.NE.OR P3, PT, R0, 0x2, !P3 ;  /* 0x000000020000780c */ /* 0x000fe20005f65670 */
[----:B------:R-:W-:Y:S01]  /*0ed0*/  NOP ;  /* 0x0000000000007918 */ /* 0x000fe20000000000 */
[----:B------:R-:W-:Y:S01]  /*0ee0*/  LOP3.LUT R2, R47, 0x1f, RZ, 0xc0, !PT ;  /* 0x0000001f2f027812 */ /* 0x000fe200078ec0ff */
[----:B------:R-:W-:Y:S02]  /*0ef0*/  UISETP.NE.AND UP4, UPT, UR18, 0x2, UPT ;  /* 0x000000021200788c */ /* 0x000fe4000bf85270 */
[----:B------:R-:W-:Y:S02]  /*0f00*/  UISETP.NE.AND UP5, UPT, UR18, URZ, UPT ;  /* 0x000000ff1200728c */ /* 0x000fe4000bfa5270 */
[----:B--2---:R-:W-:-:S09]  /*0f10*/  UISETP.EQ.U32.AND UP6, UPT, UR4, 0x1, UPT ;  /* 0x000000010400788c */ /* 0x004fd2000bfc2070 */
[----:B------:R-:W-:Y:S05]  /*0f20*/  BRA.U !UP6, `(.L_x_15) ;  /* 0x000000010e087547 */ /* 0x000fea000b800000 */
[----:B-1----:R-:W-:Y:S01]  /*0f30*/  UCGABAR_ARV ;  /* 0x00000000000079c7 */ /* 0x002fe20008000000 */
[----:B------:R-:W-:Y:S05]  /*0f40*/  BRA `(.L_x_16) ;  /* 0x0000000000047947 */ /* 0x000fea0003800000 */
.L_x_15:
[----:B-1----:R-:W-:Y:S01]  /*0f50*/  NOP ;  /* 0x0000000000007918 */ /* 0x002fe20000000000 */
.L_x_16:
[----:B------:R-:W1:Y:S01]  /*0f60*/  S2UR UR51, SR_CTAID.X ;  /* 0x00000000003379c3 */ /* 0x000e620000002500 */
[----:B------:R-:W-:-:S05]  /*0f70*/  CS2R.32 R55, SR_CgaSize ;  /* 0x0000000000377805 */ /* 0x000fca0000008a00 */
[----:B------:R-:W-:-:S05]  /*0f80*/  IMAD R55, R55, -0xa0, RZ ;  /* 0xffffff6037377824 */ /* 0x000fca00078e02ff */
[----:B------:R-:W-:-:S14]  /*0f90*/  R2UR UR5, R55 ;  /* 0x00000000370572ca */ /* 0x000fdc00000e0000 */
[----:B------:R-:W2:Y:S01]  /*0fa0*/  LDCU UR5, c[0x0][UR5+0x2b0] ;  /* 0x00005600050577ac */ /* 0x000ea20008000800 */
[----:B------:R-:W-:-:S05]  /*0fb0*/  CS2R.32 R55, SR_CgaSize ;  /* 0x0000000000377805 */ /* 0x000fca0000008a00 */
[----:B------:R-:W-:-:S05]  /*0fc0*/  IMAD R55, R55, -0xa0, RZ ;  /* 0xffffff6037377824 */ /* 0x000fca00078e02ff */
[----:B------:R-:W-:-:S14]  /*0fd0*/  R2UR UR4, R55 ;  /* 0x00000000370472ca */ /* 0x000fdc00000e0000 */
[----:B------:R-:W3:Y:S01]  /*0fe0*/  LDCU UR4, c[0x0][UR4+0x2b4] ;  /* 0x00005680040477ac */ /* 0x000ee20008000800 */
[----:B------:R-:W4:Y:S01]  /*0ff0*/  S2UR UR26, SR_CTAID.Y ;  /* 0x00000000001a79c3 */ /* 0x000f220000002600 */
[----:B------:R-:W-:-:S05]  /*1000*/  CS2R.32 R55, SR_CgaSize ;  /* 0x0000000000377805 */ /* 0x000fca0000008a00 */
[----:B------:R-:W-:-:S05]  /*1010*/  IMAD R55, R55, -0xa0, RZ ;  /* 0xffffff6037377824 */ /* 0x000fca00078e02ff */
[----:B------:R-:W-:-:S14]  /*1020*/  R2UR UR7, R55 ;  /* 0x00000000370772ca */ /* 0x000fdc00000e0000 */
[----:B------:R-:W3:Y:S01]  /*1030*/  LDCU UR7, c[0x0][UR7+0x2a0] ;  /* 0x00005400070777ac */ /* 0x000ee20008000800 */
[----:B------:R-:W-:-:S05]  /*1040*/  CS2R.32 R55, SR_CgaSize ;  /* 0x0000000000377805 */ /* 0x000fca0000008a00 */
[----:B------:R-:W-:-:S05]  /*1050*/  IMAD R55, R55, -0xa0, RZ ;  /* 0xffffff6037377824 */ /* 0x000fca00078e02ff */
[----:B------:R-:W-:-:S14]  /*1060*/  R2UR UR8, R55 ;  /* 0x00000000370872ca */ /* 0x000fdc00000e0000 */
[----:B------:R-:W3:Y:S01]  /*1070*/  LDCU UR8, c[0x0][UR8+0x2a4] ;  /* 0x00005480080877ac */ /* 0x000ee20008000800 */
[----:B------:R-:W3:Y:S01]  /*1080*/  S2UR UR9, SR_CgaCtaId ;  /* 0x00000000000979c3 */ /* 0x000ee20000008800 */
[----:B------:R-:W3:Y:S01]  /*1090*/  LDCU UR19, c[0x0][0xb24] ;  /* 0x00016480ff1377ac */ /* 0x000ee20008000800 */
[----:B------:R-:W3:Y:S01]  /*10a0*/  LDCU UR39, c[0x0][0xb24] ;  /* 0x00016480ff2777ac */ /* 0x000ee20008000800 */
[----:B-1----:R-:W-:Y:S01]  /*10b0*/  I2FP.F32.U32 R3, UR51 ;  /* 0x0000003300037c45 */ /* 0x002fe20008201000 */
[----:B------:R-:W1:Y:S04]  /*10c0*/  LDCU UR22, c[0x0][0xb30] ;  /* 0x00016600ff1677ac */ /* 0x000e680008000800 */
[----:B--2---:R-:W-:Y:S01]  /*10d0*/  FMUL R3, R3, UR5 ;  /* 0x0000000503037c20 */ /* 0x004fe20008400000 */
[----:B----4-:R-:W-:-:S05]  /*10e0*/  I2FP.F32.U32 R0, UR26 ;  /* 0x0000001a00007c45 */ /* 0x010fca0008201000 */
[----:B------:R-:W2:Y:S01]  /*10f0*/  F2I.U32.TRUNC.NTZ R3, R3 ;  /* 0x0000000300037305 */ /* 0x000ea2000020f000 */
[----:B---3--:R-:W-:Y:S01]  /*1100*/  FMUL R0, R0, UR4 ;  /* 0x0000000400007c20 */ /* 0x008fe20008400000 */
[----:B------:R-:W-:-:S06]  /*1110*/  USHF.L.U32 UR33, UR9, 0xa, URZ ;  /* 0x0000000a09217899 */ /* 0x000fcc00080006ff */
[----:B------:R-:W3:Y:S01]  /*1120*/  F2I.U32.TRUNC.NTZ R0, R0 ;  /* 0x0000000000007305 */ /* 0x000ee2000020f000 */
[----:B------:R-:W-:Y:S01]  /*1130*/  ULOP3.LUT UR33, UR33, 0x400, URZ, 0xc0, !UPT ;  /* 0x0000040021217892 */ /* 0x000fe2000f8ec0ff */
[----:B--2---:R-:W-:Y:S02]  /*1140*/  R2UR UR4, R3 ;  /* 0x00000000030472ca */ /* 0x004fe400000e0000 */
[----:B---3--:R-:W-:Y:S02]  /*1150*/  R2UR UR6, R0 ;  /* 0x00000000000672ca */ /* 0x008fe400000e0000 */
[----:B------:R-:W-:-:S09]  /*1160*/  PRMT R0, RZ, 0x7610, R0 ;  /* 0x00007610ff007816 */ /* 0x000fd20000000000 */
[----:B------:R-:W-:-:S04]  /*1170*/  UIADD3 UR5, UPT, UPT, -UR4, URZ, URZ ;  /* 0x000000ff04057290 */ /* 0x000fc8000fffe1ff */
[----:B------:R-:W-:Y:S02]  /*1180*/  UIMAD UR5, UR7, UR5, UR51 ;  /* 0x00000005070572a4 */ /* 0x000fe4000f8e0233 */
[----:B------:R-:W-:-:S04]  /*1190*/  UIADD3 UR4, UPT, UPT, -UR6, URZ, URZ ;  /* 0x000000ff06047290 */ /* 0x000fc8000fffe1ff */
[----:B------:R-:W-:Y:S01]  /*11a0*/  IMAD.U32 R55, RZ, RZ, UR5 ;  /* 0x00000005ff377e24 */ /* 0x000fe2000f8e00ff */
[----:B------:R-:W-:-:S06]  /*11b0*/  UIMAD UR4, UR8, UR4, UR26 ;  /* 0x00000004080472a4 */ /* 0x000fcc000f8e021a */
[----:B------:R-:W-:Y:S01]  /*11c0*/  IMAD.U32 R54, RZ, RZ, UR4 ;  /* 0x00000004ff367e24 */ /* 0x000fe2000f8e00ff */
[----:B-1----:R-:W-:Y:S06]  /*11d0*/  BRA.U UP5, `(.L_x_17) ;  /* 0x00000001052c7547 */ /* 0x002fec000b800000 */
[----:B------:R-:W-:Y:S02]  /*11e0*/  R2UR UR4, R54 ;  /* 0x00000000360472ca */ /* 0x000fe400000e0000 */
[----:B------:R-:W-:-:S11]  /*11f0*/  R2UR UR6, R55 ;  /* 0x00000000370672ca */ /* 0x000fd600000e0000 */
[----:B------:R-:W-:-:S04]  /*1200*/  UISETP.NE.AND UP0, UPT, UR4, URZ, UPT ;  /* 0x000000ff0400728c */ /* 0x000fc8000bf05270 */
[----:B------:R-:W-:-:S04]  /*1210*/  UISETP.EQ.OR UP0, UPT, UR6, URZ, !UP0 ;  /* 0x000000ff0600728c */ /* 0x000fc8000c702670 */
[----:B------:R-:W-:Y:S02]  /*1220*/  USEL UR5, URZ, 0x1, !UP0 ;  /* 0x00000001ff057887 */ /* 0x000fe4000c000000 */
[----:B------:R-:W-:-:S04]  /*1230*/  UISETP.NE.AND UP0, UPT, UR4, URZ, UPT ;  /* 0x000000ff0400728c */ /* 0x000fc8000bf05270 */
[----:B------:R-:W-:Y:S02]  /*1240*/  USEL UR4, URZ, 0x2, UP0 ;  /* 0x00000002ff047887 */ /* 0x000fe40008000000 */
[----:B------:R-:W-:-:S04]  /*1250*/  UISETP.NE.AND UP0, UPT, UR6, 0x1, UPT ;  /* 0x000000010600788c */ /* 0x000fc8000bf05270 */
[----:B------:R-:W-:-:S04]  /*1260*/  USEL UR4, UR4, 0x2, UP0 ;  /* 0x0000000204047887 */ /* 0x000fc80008000000 */
[----:B------:R-:W-:-:S06]  /*1270*/  UIADD3 UR4, UPT, UPT, UR5, UR4, URZ ;  /* 0x0000000405047290 */ /* 0x000fcc000fffe0ff */
[----:B------:R-:W-:-:S07]  /*1280*/  IMAD.U32 R0, RZ, RZ, UR4 ;  /* 0x00000004ff007e24 */ /* 0x000fce000f8e00ff */
.L_x_17:
[----:B------:R-:W1:Y:S01]  /*1290*/  S2UR UR52, SR_CTAID.Z ;  /* 0x00000000003479c3 */ /* 0x000e620000002700 */
[----:B------:R-:W-:-:S09]  /*12a0*/  UISETP.GE.AND UP0, UPT, UR19, 0x1, UPT ;  /* 0x000000011300788c */ /* 0x000fd2000bf06270 */
[----:B------:R-:W-:Y:S05]  /*12b0*/  BRA.U !UP0, `(.L_x_18) ;  /* 0x0000000108d47547 */ /* 0x000fea000b800000 */
[----:B------:R-:W2:Y:S01]  /*12c0*/  LDCU.128 UR12, c[0x0][0xb10] ;  /* 0x00016200ff0c77ac */ /* 0x000ea20008000c00 */
[----:B------:R-:W3:Y:S01]  /*12d0*/  LDCU UR20, c[0x0][0xb0c] ;  /* 0x00016180ff1477ac */ /* 0x000ee20008000800 */
[----:B------:R-:W4:Y:S01]  /*12e0*/  LDCU UR6, c[0x0][0x370] ;  /* 0x00006e00ff0677ac */ /* 0x000f220008000800 */
[----:B------:R-:W1:Y:S01]  /*12f0*/  LDCU UR7, c[0x0][0x374] ;  /* 0x00006e80ff0777ac */ /* 0x000e620008000800 */
[----:B------:R-:W1:Y:S01]  /*1300*/  LDCU UR21, c[0x0][0xb20] ;  /* 0x00016400ff1577ac */ /* 0x000e620008000800 */
[----:B--2---:R-:W-:Y:S02]  /*1310*/  UIMAD.WIDE.U32 UR4, UR51, UR12, URZ ;  /* 0x0000000c330472a5 */ /* 0x004fe4000f8e00ff */
[----:B---3--:R-:W-:Y:S01]  /*1320*/  UISETP.NE.AND UP0, UPT, UR20, 0x1, UPT ;  /* 0x000000011400788c */ /* 0x008fe2000bf05270 */
[----:B------:R-:W2:Y:S01]  /*1330*/  LDCU.64 UR8, c[0x0][0xb28] ;  /* 0x00016500ff0877ac */ /* 0x000ea20008000a00 */
[----:B----4-:R-:W-:-:S03]  /*1340*/  UIMAD.WIDE.U32 UR10, UR6, UR12, URZ ;  /* 0x0000000c060a72a5 */ /* 0x010fc6000f8e00ff */
[----:B------:R-:W-:Y:S01]  /*1350*/  UMOV UR4, UR5 ;  /* 0x0000000500047c82 */ /* 0x000fe20008000000 */
[----:B------:R-:W-:Y:S02]  /*1360*/  UISETP.NE.AND UP2, UPT, UR19, 0x1, UPT ;  /* 0x000000011300788c */ /* 0x000fe4000bf45270 */
[----:B------:R-:W-:Y:S01]  /*1370*/  USHF.R.U32.HI UR4, URZ, UR13, UR4 ;  /* 0x0000000dff047299 */ /* 0x000fe20008011604 */
[----:B------:R-:W-:Y:S01]  /*1380*/  UMOV UR10, UR11 ;  /* 0x0000000b000a7c82 */ /* 0x000fe20008000000 */
[----:B------:R-:W-:Y:S02]  /*1390*/  UIMAD.WIDE.U32 UR16, UR26, UR15, URZ ;  /* 0x0000000f1a1072a5 */ /* 0x000fe4000f8e00ff */
[----:B------:R-:W-:Y:S02]  /*13a0*/  USEL UR5, UR51, UR4, !UP0 ;  /* 0x0000000433057287 */ /* 0x000fe4000c000000 */
[----:B------:R-:W-:Y:S02]  /*13b0*/  @UP0 USHF.R.U32.HI UR6, URZ, UR13, UR10 ;  /* 0x0000000dff060299 */ /* 0x000fe4000801160a */
[----:B------:R-:W-:-:S02]  /*13c0*/  UISETP.NE.AND UP0, UPT, UR14, 0x1, UPT ;  /* 0x000000010e00788c */ /* 0x000fc4000bf05270 */
[----:B-1----:R-:W-:Y:S02]  /*13d0*/  UIMAD.WIDE.U32 UR10, UR7, UR15, URZ ;  /* 0x0000000f070a72a5 */ /* 0x002fe4000f8e00ff */
[----:B--2---:R-:W-:Y:S01]  /*13e0*/  UIMAD.WIDE.U32 UR12, UR6, UR8, URZ ;  /* 0x00000008060c72a5 */ /* 0x004fe2000f8e00ff */
[----:B------:R-:W-:Y:S02]  /*13f0*/  UMOV UR4, UR17 ;  /* 0x0000001100047c82 */ /* 0x000fe40008000000 */
[----:B------:R-:W-:Y:S02]  /*1400*/  USHF.R.U32.HI UR4, URZ, UR21, UR4 ;  /* 0x00000015ff047299 */ /* 0x000fe40008011604 */
[----:B------:R-:W-:Y:S02]  /*1410*/  UMOV UR10, UR11 ;  /* 0x0000000b000a7c82 */ /* 0x000fe40008000000 */
[----:B------:R-:W-:Y:S01]  /*1420*/  UMOV UR12, UR13 ;  /* 0x0000000d000c7c82 */ /* 0x000fe20008000000 */
[----:B------:R-:W-:-:S02]  /*1430*/  @UP0 USHF.R.U32.HI UR7, URZ, UR21, UR10 ;  /* 0x00000015ff070299 */ /* 0x000fc4000801160a */
[----:B------:R-:W-:Y:S02]  /*1440*/  USEL UR4, UR26, UR4, !UP0 ;  /* 0x000000041a047287 */ /* 0x000fe4000c000000 */
[----:B------:R-:W-:Y:S02]  /*1450*/  UIMAD.WIDE.U32 UR10, UR7, UR8, URZ ;  /* 0x00000008070a72a5 */ /* 0x000fe4000f8e00ff */
[----:B------:R-:W-:Y:S02]  /*1460*/  @UP2 USHF.R.U32.HI UR6, URZ, UR9, UR12 ;  /* 0x00000009ff062299 */ /* 0x000fe4000801160c */
[----:B------:R-:W-:-:S03]  /*1470*/  UIMAD.WIDE.U32 UR12, UR4, UR8, URZ ;  /* 0x00000008040c72a5 */ /* 0x000fc6000f8e00ff */
[----:B------:R-:W-:Y:S02]  /*1480*/  UMOV UR10, UR11 ;  /* 0x0000000b000a7c82 */ /* 0x000fe40008000000 */
[----:B------:R-:W-:Y:S02]  /*1490*/  @UP2 USHF.R.U32.HI UR7, URZ, UR9, UR10 ;  /* 0x00000009ff072299 */ /* 0x000fe4000801160a */
[----:B------:R-:W-:Y:S02]  /*14a0*/  UIMAD UR10, UR6, UR19, URZ ;  /* 0x00000013060a72a4 */ /* 0x000fe4000f8e02ff */
[----:B------:R-:W-:-:S04]  /*14b0*/  UIMAD UR7, UR7, UR19, URZ ;  /* 0x00000013070772a4 */ /* 0x000fc8000f8e02ff */
[----:B------:R-:W-:-:S03]  /*14c0*/  UISETP.GE.AND UP0, UPT, UR4, UR7, UPT ;  /* 0x000000070400728c */ /* 0x000fc6000bf06270 */
[----:B------:R-:W-:Y:S01]  /*14d0*/  UMOV UR7, UR13 ;  /* 0x0000000d00077c82 */ /* 0x000fe20008000000 */
[----:B------:R-:W-:Y:S02]  /*14e0*/  UISETP.GE.OR UP0, UPT, UR5, UR10, UP0 ;  /* 0x0000000a0500728c */ /* 0x000fe40008706670 */
[----:B------:R-:W-:Y:S02]  /*14f0*/  UIMAD.WIDE.U32 UR10, UR5, UR8, URZ ;  /* 0x00000008050a72a5 */ /* 0x000fe4000f8e00ff */
[----:B------:R-:W-:Y:S02]  /*1500*/  USHF.R.U32.HI UR7, URZ, UR9, UR7 ;  /* 0x00000009ff077299 */ /* 0x000fe40008011607 */
[----:B------:R-:W-:Y:S02]  /*1510*/  UIADD3 UR10, UPT, UPT, -UR4, URZ, URZ ;  /* 0x000000ff040a7290 */ /* 0x000fe4000fffe1ff */
[----:B------:R-:W-:Y:S02]  /*1520*/  USEL UR7, UR4, UR7, !UP2 ;  /* 0x0000000704077287 */ /* 0x000fe4000d000000 */
[----:B------:R-:W-:Y:S01]  /*1530*/  UIMAD UR10, UR14, UR10, UR26 ;  /* 0x0000000a0e0a72a4 */ /* 0x000fe2000f8e021a */
[----:B------:R-:W-:Y:S01]  /*1540*/  @!UP0 UMOV UR8, UR11 ;  /* 0x0000000b00088c82 */ /* 0x000fe20008000000 */
[----:B------:R-:W-:-:S02]  /*1550*/  UIADD3 UR11, UPT, UPT, -UR5, URZ, URZ ;  /* 0x000000ff050b7290 */ /* 0x000fc4000fffe1ff */
[----:B------:R-:W-:Y:S02]  /*1560*/  @!UP0 USHF.R.U32.HI UR8, URZ, UR9, UR8 ;  /* 0x00000009ff088299 */ /* 0x000fe40008011608 */
[----:B------:R-:W-:Y:S02]  /*1570*/  UIADD3 UR9, UPT, UPT, -UR7, URZ, URZ ;  /* 0x000000ff07097290 */ /* 0x000fe4000fffe1ff */
[----:B------:R-:W-:Y:S02]  /*1580*/  @!UP0 USEL UR8, UR5, UR8, !UP2 ;  /* 0x0000000805088287 */ /* 0x000fe4000d000000 */
[----:B------:R-:W-:Y:S02]  /*1590*/  UIMAD UR9, UR19, UR9, UR4 ;  /* 0x00000009130972a4 */ /* 0x000fe4000f8e0204 */
[----:B------:R-:W-:Y:S02]  /*15a0*/  @!UP0 UIADD3 UR7, UPT, UPT, UR7, -UR8, URZ ;  /* 0x8000000807078290 */ /* 0x000fe4000fffe0ff */
[----:B------:R-:W-:-:S02]  /*15b0*/  @!UP0 UIMAD UR6, UR9, UR6, UR8 ;  /* 0x00000006090682a4 */ /* 0x000fc4000f8e0208 */
[----:B------:R-:W-:Y:S02]  /*15c0*/  @!UP0 UIMAD UR4, UR7, UR19, UR5 ;  /* 0x00000013070482a4 */ /* 0x000fe4000f8e0205 */
[----:B------:R-:W-:Y:S02]  /*15d0*/  UIMAD UR51, UR20, UR11, UR51 ;  /* 0x0000000b143372a4 */ /* 0x000fe4000f8e0233 */
[----:B------:R-:W-:Y:S01]  /*15e0*/  UIMAD UR26, UR4, UR14, UR10 ;  /* 0x0000000e041a72a4 */ /* 0x000fe2000f8e020a */
[----:B------:R-:W-:Y:S02]  /*15f0*/  @!UP0 UMOV UR5, UR6 ;  /* 0x0000000600058c82 */ /* 0x000fe40008000000 */
[----:B------:R-:W-:-:S12]  /*1600*/  UIMAD UR51, UR5, UR20, UR51 ;  /* 0x00000014053372a4 */ /* 0x000fd8000f8e0233 */
.L_x_18:
[----:B------:R-:W-:-:S09]  /*1610*/  UISETP.NE.AND UP0, UPT, UR22, 0x1, UPT ;  /* 0x000000011600788c */ /* 0x000fd2000bf05270 */
[----:B------:R-:W-:Y:S05]  /*1620*/  BRA.U UP0, `(.L_x_19) ;  /* 0x0000000100407547 */ /* 0x000fea000b800000 */
[----:B------:R-:W2:Y:S01]  /*1630*/  LDCU.128 UR8, c[0x0][0xb10] ;  /* 0x00016200ff0877ac */ /* 0x000ea20008000c00 */
[----:B------:R-:W3:Y:S01]  /*1640*/  LDCU UR12, c[0x0][0xb0c] ;  /* 0x00016180ff0c77ac */ /* 0x000ee20008000800 */
[----:B------:R-:W4:Y:S01]  /*1650*/  LDCU UR13, c[0x0][0xb20] ;  /* 0x00016400ff0d77ac */ /* 0x000f220008000800 */
[----:B--2---:R-:W-:Y:S02]  /*1660*/  UIMAD.WIDE.U32 UR4, UR51, UR8, URZ ;  /* 0x00000008330472a5 */ /* 0x004fe4000f8e00ff */
[----:B------:R-:W-:Y:S02]  /*1670*/  UIMAD.WIDE.U32 UR6, UR26, UR11, URZ ;  /* 0x0000000b1a0672a5 */ /* 0x000fe4000f8e00ff */
[----:B---3--:R-:W-:Y:S02]  /*1680*/  UISETP.NE.AND UP0, UPT, UR12, 0x1, UPT ;  /* 0x000000010c00788c */ /* 0x008fe4000bf05270 */
[----:B------:R-:W-:-:S03]  /*1690*/  USHF.R.U32.HI UR5, URZ, UR9, UR5 ;  /* 0x00000009ff057299 */ /* 0x000fc60008011605 */
[----:B------:R-:W-:Y:S01]  /*16a0*/  UMOV UR4, UR7 ;  /* 0x0000000700047c82 */ /* 0x000fe20008000000 */
[----:B------:R-:W-:Y:S02]  /*16b0*/  USEL UR5, UR51, UR5, !UP0 ;  /* 0x0000000533057287 */ /* 0x000fe4000c000000 */
[----:B------:R-:W-:Y:S02]  /*16c0*/  UISETP.NE.AND UP0, UPT, UR10, 0x1, UPT ;  /* 0x000000010a00788c */ /* 0x000fe4000bf05270 */
[----:B----4-:R-:W-:-:S04]  /*16d0*/  USHF.R.U32.HI UR4, URZ, UR13, UR4 ;  /* 0x0000000dff047299 */ /* 0x010fc80008011604 */
[----:B------:R-:W-:-:S04]  /*16e0*/  USEL UR4, UR26, UR4, !UP0 ;  /* 0x000000041a047287 */ /* 0x000fc8000c000000 */
[----:B------:R-:W-:Y:S02]  /*16f0*/  UIADD3 UR6, UPT, UPT, UR5, -UR4, URZ ;  /* 0x8000000405067290 */ /* 0x000fe4000fffe0ff */
[----:B------:R-:W-:Y:S02]  /*1700*/  UIADD3 UR4, UPT, UPT, -UR5, UR4, URZ ;  /* 0x0000000405047290 */ /* 0x000fe4000fffe1ff */
[----:B------:R-:W-:Y:S02]  /*1710*/  UIMAD UR26, UR6, UR10, UR26 ;  /* 0x0000000a061a72a4 */ /* 0x000fe4000f8e021a */
[----:B------:R-:W-:-:S12]  /*1720*/  UIMAD UR51, UR4, UR12, UR51 ;  /* 0x0000000c043372a4 */ /* 0x000fd8000f8e0233 */
.L_x_19:
[----:B------:R-:W-:Y:S01]  /*1730*/  UISETP.NE.AND UP0, UPT, UR18, 0x2, UPT ;  /* 0x000000021200788c */ /* 0x000fe2000bf05270 */
[----:B------:R-:W-:Y:S09]  /*1740*/  BRA.U !UP6, `(.L_x_20) ;  /* 0x000000010e0c7547 */ /* 0x000ff2000b800000 */
[----:B------:R-:W-:Y:S01]  /*1750*/  UCGABAR_WAIT ;  /* 0x0000000000007dc7 */ /* 0x000fe20008000000 */
[----:B------:R-:W-:Y:S01]  /*1760*/  CCTL.IVALL ;  /* 0x00000000ff00798f */ /* 0x000fe20002000000 */
[----:B------:R-:W-:Y:S05]  /*1770*/  BRA `(.L_x_21) ;  /* 0x0000000000047947 */ /* 0x000fea0003800000 */
.L_x_20:
[----:B------:R-:W-:Y:S06]  /*1780*/  BAR.SYNC.DEFER_BLOCKING 0x0 ;  /* 0x0000000000007b1d */ /* 0x000fec0000010000 */
.L_x_21:
[----:B------:R-:W-:Y:S05]  /*1790*/  BRA.U UP0, `(.L_x_22) ;  /* 0x0000002100d47547 */ /* 0x000fea000b800000 */
[----:B------:R-:W2:Y:S01]  /*17a0*/  LDCU UR5, c[0x0][0x388] ;  /* 0x00007100ff0577ac */ /* 0x000ea20008000800 */
[----:B------:R-:W3:Y:S01]  /*17b0*/  S2UR UR7, SR_CgaCtaId ;  /* 0x00000000000779c3 */ /* 0x000ee20000008800 */
[----:B------:R-:W-:Y:S01]  /*17c0*/  PLOP3.LUT P1, PT, PT, PT, UP3, 0x80, 0x8 ;  /* 0x000000000008781c */ /* 0x000fe20003f2f038 */
[----:B------:R-:W-:Y:S01]  /*17d0*/  IMAD.MOV.U32 R3, RZ, RZ, 0x1 ;  /* 0x00000001ff037424 */ /* 0x000fe200078e00ff */
[----:B------:R-:W4:Y:S01]  /*17e0*/  LDCU UR6, c[0x0][0x38c] ;  /* 0x00007180ff0677ac */ /* 0x000f220008000800 */
[----:B------:R-:W-:Y:S01]  /*17f0*/  ISETP.EQ.OR P2, PT, R2, RZ, P3 ;  /* 0x000000ff0200720c */ /* 0x000fe20001f42670 */
[----:B------:R-:W-:Y:S01]  /*1800*/  IMAD.MOV.U32 R2, RZ, RZ, RZ ;  /* 0x000000ffff027224 */ /* 0x000fe200078e00ff */
[----:B------:R-:W-:Y:S01]  /*1810*/  PLOP3.LUT P1, PT, P1, PT, PT, 0x8, 0x80 ;  /* 0x000000000080781c */ /* 0x000fe20000f2e170 */
[----:B------:R-:W4:Y:S01]  /*1820*/  LDCU UR49, c[0x0][0x390] ;  /* 0x00007200ff3177ac */ /* 0x000f220008000800 */
[----:B------:R-:W-:Y:S02]  /*1830*/  UISETP.NE.AND UP1, UPT, UR18, URZ, UPT ;  /* 0x000000ff1200728c */ /* 0x000fe4000bf25270 */
[----:B------:R-:W-:Y:S01]  /*1840*/  USEL UR32, URZ, 0x1, UP4 ;  /* 0x00000001ff207887 */ /* 0x000fe2000a000000 */
[----:B------:R-:W1:Y:S01]  /*1850*/  LDCU UR48, c[0x0][0x370] ;  /* 0x00006e00ff3077ac */ /* 0x000e620008000800 */
[----:B--2---:R-:W-:Y:S01]  /*1860*/  UIADD3 UR5, UPT, UPT, UR5, 0x1f, URZ ;  /* 0x0000001f05057890 */ /* 0x004fe2000fffe0ff */
[----:B------:R-:W2:Y:S03]  /*1870*/  LDCU.64 UR36, c[0x0][0x348] ;  /* 0x00006900ff2477ac */ /* 0x000ea60008000a00 */
[----:B------:R-:W-:Y:S01]  /*1880*/  USHF.R.S32.HI UR4, URZ, 0x1f, UR5 ;  /* 0x0000001fff047899 */ /* 0x000fe20008011405 */
[----:B------:R-:W2:Y:S03]  /*1890*/  LDCU UR47, c[0x0][0x374] ;  /* 0x00006e80ff2f77ac */ /* 0x000ea60008000800 */
[----:B------:R-:W-:-:S02]  /*18a0*/  ULEA.HI UR4, UR4, UR5, URZ, 0x5 ;  /* 0x0000000504047291 */ /* 0x000fc4000f8f28ff */
[----:B---3--:R-:W-:Y:S02]  /*18b0*/  USHF.L.U32 UR5, UR7, 0x5, URZ ;  /* 0x0000000507057899 */ /* 0x008fe400080006ff */
[----:B------:R-:W-:Y:S02]  /*18c0*/  USHF.R.S32.HI UR4, URZ, 0x5, UR4 ;  /* 0x00000005ff047899 */ /* 0x000fe40008011404 */
[----:B-1----:R-:W-:Y:S02]  /*18d0*/  ULOP3.LUT UR52, UR5, 0x20, URZ, 0xe2, !UPT ;  /* 0x0000002005347892 */ /* 0x002fe4000f8ee2ff */
[----:B----4-:R-:W-:Y:S02]  /*18e0*/  UIMAD UR4, UR4, UR6, URZ ;  /* 0x00000006040472a4 */ /* 0x010fe4000f8e02ff */
[----:B------:R-:W-:Y:S02]  /*18f0*/  USEL UR32, UR32, 0x2, UP1 ;  /* 0x0000000220207887 */ /* 0x000fe40008800000 */
[----:B------:R-:W-:Y:S01]  /*1900*/  UIMAD UR49, UR4, UR49, URZ ;  /* 0x00000031043172a4 */ /* 0x000fe2000f8e02ff */
[----:B------:R-:W-:Y:S01]  /*1910*/  UMOV UR25, URZ ;  /* 0x000000ff00197c82 */ /* 0x000fe20008000000 */
[----:B------:R-:W-:-:S02]  /*1920*/  UMOV UR30, URZ ;  /* 0x000000ff001e7c82 */ /* 0x000fc40008000000 */
[----:B------:R-:W-:Y:S02]  /*1930*/  UISETP.NE.AND UP2, UPT, UR49, URZ, UPT ;  /* 0x000000ff3100728c */ /* 0x000fe4000bf45270 */
[----:B------:R-:W-:Y:S01]  /*1940*/  UISETP.LT.U32.AND UP0, UPT, UR49, 0x1a, UPT ;  /* 0x0000001a3100788c */ /* 0x000fe2000bf01070 */
[----:B------:R-:W-:-:S03]  /*1950*/  UMOV UR34, URZ ;  /* 0x000000ff00227c82 */ /* 0x000fc60008000000 */
[----:B------:R-:W-:-:S04]  /*1960*/  USEL UR4, UR49, 0x1a, UP0 ;  /* 0x0000001a31047887 */ /* 0x000fc80008000000 */
[----:B------:R-:W-:Y:S02]  /*1970*/  UIADD3 UR5, UPT, UPT, UR4, -0x1, URZ ;  /* 0xffffffff04057890 */ /* 0x000fe4000fffe0ff */
[----:B------:R-:W-:Y:S02]  /*1980*/  @!UP2 UIADD3 UR5, UPT, UPT, UR4, URZ, URZ ;  /* 0x000000ff0405a290 */ /* 0x000fe4000fffe0ff */
[----:B------:R-:W-:Y:S02]  /*1990*/  UIADD3 UR46, UPT, UPT, UR49, -UR4, URZ ;  /* 0x80000004312e7290 */ /* 0x000fe4000fffe0ff */
[----:B--2---:R-:W-:-:S12]  /*19a0*/  UIADD3 UR50, UPT, UPT, UR5, 0x1, URZ ;  /* 0x0000000105327890 */ /* 0x004fd8000fffe0ff */
.L_x_40:
[----:B------:R-:W1:Y:S01]  /*19b0*/  S2UR UR24, SR_CgaCtaId ;  /* 0x00000000001879c3 */ /* 0x000e620000008800 */
[----:B------:R-:W-:Y:S01]  /*19c0*/  UMOV UR4, 0x400 ;  /* 0x0000040000047882 */ /* 0x000fe20000000000 */
[----:B------:R-:W-:Y:S01]  /*19d0*/  SHF.L.U32 R0, R3, 0x1f, RZ ;  /* 0x0000001f03007819 */ /* 0x000fe200000006ff */
[----:B------:R-:W-:Y:S02]  /*19e0*/  UISETP.NE.AND UP0, UPT, UR49, URZ, UPT ;  /* 0x000000ff3100728c */ /* 0x000fe4000bf05270 */
[----:B------:R-:W-:Y:S02]  /*19f0*/  USHF.L.U32 UR35, UR51, 0x6, URZ ;  /* 0x0000000633237899 */ /* 0x000fe400080006ff */
[----:B------:R-:W-:Y:S01]  /*1a00*/  ULEA UR19, UR26, UR52, 0x6 ;  /* 0x000000341a137291 */ /* 0x000fe2000f8e30ff */
[----:B------:R-:W-:Y:S01]  /*1a10*/  UMOV UR23, URZ ;  /* 0x000000ff00177c82 */ /* 0x000fe20008000000 */
[----:B------:R-:W-:Y:S01]  /*1a20*/  UMOV UR21, URZ ;  /* 0x000000ff00157c82 */ /* 0x000fe20008000000 */
[----:B------:R-:W-:Y:S01]  /*1a30*/  UMOV UR20, URZ ;  /* 0x000000ff00147c82 */ /* 0x000fe20008000000 */
[----:B-1----:R-:W-:-:S04]  /*1a40*/  ULEA UR24, UR24, UR4, 0x18 ;  /* 0x0000000418187291 */ /* 0x002fc8000f8ec0ff */
[----:B------:R-:W-:-:S09]  /*1a50*/  ULEA UR4, UR25, UR24, 0x3 ;  /* 0x0000001819047291 */ /* 0x000fd2000f8e18ff */
[----:B------:R1:W2:Y:S01]  /*1a60*/  SYNCS.PHASECHK.TRANS64.TRYWAIT P0, [UR4+0xd0], R0 ;  /* 0x0000d000ff0075a7 */ /* 0x0002a20008001104 */
[----:B------:R-:W-:Y:S05]  /*1a70*/  BRA.U !UP0, `(.L_x_23) ;  /* 0x00000005085c7547 */ /* 0x000fea000b800000 */
[----:B------:R-:W3:Y:S01]  /*1a80*/  LDCU.128 UR8, c[0x0][0x480] ;  /* 0x00009000ff0877ac */ /* 0x000ee20008000c00 */
[----:B------:R-:W4:Y:S01]  /*1a90*/  LDCU.64 UR12, c[0x0][0x490] ;  /* 0x00009200ff0c77ac */ /* 0x000f220008000a00 */
[----:B------:R-:W1:Y:S01]  /*1aa0*/  LDCU.64 UR20, c[0x0][0x4b0] ;  /* 0x00009600ff1477ac */ /* 0x000e620008000a00 */
[----:B------:R-:W1:Y:S01]  /*1ab0*/  LDCU.64 UR16, c[0x0][0x4d0] ;  /* 0x00009a00ff1077ac */ /* 0x000e620008000a00 */
[----:B------:R-:W1:Y:S01]  /*1ac0*/  LDCU UR44, c[0x0][0x390] ;  /* 0x00007200ff2c77ac */ /* 0x000e620008000800 */
[----:B---3--:R-:W-:Y:S02]  /*1ad0*/  UIMAD.WIDE.U32 UR4, UR35, UR9, URZ ;  /* 0x00000009230472a5 */ /* 0x008fe4000f8e00ff */
[----:B------:R-:W-:Y:S01]  /*1ae0*/  UISETP.NE.AND UP0, UPT, UR8, 0x1, UPT ;  /* 0x000000010800788c */ /* 0x000fe2000bf05270 */
[----:B------:R-:W3:Y:S04]  /*1af0*/  LDCU UR45, c[0x0][0x38c] ;  /* 0x00007180ff2d77ac */ /* 0x000ee80008000800 */
[----:B------:R-:W-:Y:S01]  /*1b00*/  UMOV UR4, UR5 ;  /* 0x0000000500047c82 */ /* 0x000fe20008000000 */
[----:B------:R-:W1:Y:S01]  /*1b10*/  LDCU.64 UR14, c[0x0][0x4b8] ;  /* 0x00009700ff0e77ac */ /* 0x000e620008000a00 */
[----:B------:R-:W-:-:S02]  /*1b20*/  USHF.R.U32.HI UR6, URZ, UR10, UR4 ;  /* 0x0000000aff067299 */ /* 0x000fc40008011604 */
[----:B------:R-:W-:Y:S02]  /*1b30*/  UIADD3 UR34, UPT, UPT, UR50, UR30, URZ ;  /* 0x0000001e32227290 */ /* 0x000fe4000fffe0ff */
[----:B------:R-:W-:Y:S02]  /*1b40*/  USEL UR6, UR35, UR6, !UP0 ;  /* 0x0000000623067287 */ /* 0x000fe4000c000000 */
[----:B------:R-:W-:Y:S02]  /*1b50*/  UISETP.NE.AND UP0, UPT, UR11, 0x1, UPT ;  /* 0x000000010b00788c */ /* 0x000fe4000bf05270 */
[----:B----4-:R-:W-:Y:S02]  /*1b60*/  UIMAD.WIDE.U32 UR4, UR6, UR12, URZ ;  /* 0x0000000c060472a5 */ /* 0x010fe4000f8e00ff */
[----:B------:R-:W-:Y:S01]  /*1b70*/  UIADD3 UR7, UPT, UPT, -UR6, URZ, URZ ;  /* 0x000000ff06077290 */ /* 0x000fe2000fffe1ff */
[----:B------:R-:W-:-:S03]  /*1b80*/  UMOV UR23, URZ ;  /* 0x000000ff00177c82 */ /* 0x000fc60008000000 */
[----:B------:R-:W-:Y:S01]  /*1b90*/  UIMAD UR7, UR8, UR7, UR35 ;  /* 0x00000007080772a4 */ /* 0x000fe2000f8e0223 */
[----:B------:R-:W-:Y:S02]  /*1ba0*/  UMOV UR4, UR5 ;  /* 0x0000000500047c82 */ /* 0x000fe40008000000 */
[----:B------:R-:W-:Y:S02]  /*1bb0*/  USHF.R.U32.HI UR13, URZ, UR13, UR4 ;  /* 0x0000000dff0d7299 */ /* 0x000fe40008011604 */
[----:B------:R-:W4:Y:S02]  /*1bc0*/  LDCU.64 UR4, c[0x0][0x4d8] ;  /* 0x00009b00ff0477ac */ /* 0x000f240008000a00 */
[----:B------:R-:W-:-:S04]  /*1bd0*/  USEL UR13, UR6, UR13, !UP0 ;  /* 0x0000000d060d7287 */ /* 0x000fc8000c000000 */
[----:B------:R-:W-:-:S04]  /*1be0*/  UIADD3 UR12, UPT, UPT, -UR13, URZ, URZ ;  /* 0x000000ff0d0c7290 */ /* 0x000fc8000fffe1ff */
[----:B------:R-:W-:Y:S02]  /*1bf0*/  UIMAD UR12, UR11, UR12, UR6 ;  /* 0x0000000c0b0c72a4 */ /* 0x000fe4000f8e0206 */
[----:B-1----:R-:W-:Y:S02]  /*1c00*/  UIMAD UR11, UR7, UR20, UR16 ;  /* 0x00000014070b72a4 */ /* 0x002fe4000f8e0210 */
[----:B------:R-:W-:Y:S01]  /*1c10*/  UIMAD UR12, UR12, UR21, UR17 ;  /* 0x000000150c0c72a4 */ /* 0x000fe2000f8e0211 */
[----:B------:R-:W-:Y:S01]  /*1c20*/  UMOV UR6, UR25 ;  /* 0x0000001900067c82 */ /* 0x000fe20008000000 */
[----:B------:R-:W-:Y:S01]  /*1c30*/  UMOV UR20, URZ ;  /* 0x000000ff00147c82 */ /* 0x000fe20008000000 */
[----:B---3--:R-:W-:-:S09]  /*1c40*/  UMOV UR21, URZ ;  /* 0x000000ff00157c82 */ /* 0x008fd20008000000 */
.L_x_29:
[----:B------:R-:W-:Y:S01]  /*1c50*/  @!P3 MOV R4, 0x2000 ;  /* 0x000020000004b802 */ /* 0x000fe20000000f00 */
[----:B------:R-:W-:Y:S01]  /*1c60*/  ULEA UR9, UR6, UR24, 0x3 ;  /* 0x0000001806097291 */ /* 0x000fe2000f8e18ff */
[----:B-12---:R-:W-:Y:S11]  /*1c70*/  @P0 BRA `(.L_x_24) ;  /* 0x00000000000c0947 */ /* 0x006ff60003800000 */
[----:B------:R-:W-:Y:S04]  /*1c80*/  SHF.L.U32 R5, R3, 0x1f, RZ ;  /* 0x0000001f03057819 */ /* 0x000fe800000006ff */
[----:B------:R-:W1:Y:S02]  /*1c90*/  SYNCS.PHASECHK.TRANS64.TRYWAIT P0, [UR9+0xd0], R5 ;  /* 0x0000d005ff0075a7 */ /* 0x000e640008001109 */
[----:B-1----:R-:W-:Y:S05]  /*1ca0*/  @!P0 BRA `(.L_x_25) ;  /* 0x0000006800108947 */ /* 0x002fea0003800000 */
.L_x_24:
[----:B------:R2:W-:Y:S01]  /*1cb0*/  @!P3 SYNCS.ARRIVE.TRANS64 RZ, [UR9], R4 ;  /* 0x00000004ffffb9a7 */ /* 0x0005e20008000009 */
[----:B------:R-:W-:Y:S04]  /*1cc0*/  ULOP3.LUT UR7, UR32, 0x2, URZ, 0xfc, !UPT ;  /* 0x0000000220077892 */ /* 0x000fe8000f8efcff */
[----:B------:R-:W-:Y:S09]  /*1cd0*/  UISETP.NE.AND UP0, UPT, UR7, 0x2, UPT ;  /* 0x000000020700788c */ /* 0x000ff2000bf05270 */
[----:B------:R-:W-:Y:S05]  /*1ce0*/  BRA.U UP0, `(.L_x_26) ;  /* 0x0000000100047547 */ /* 0x000fea000b800000 */
[----:B----4-:R-:W-:Y:S05]  /*1cf0*/  BPT.TRAP 0x1 ;  /* 0x000000040000795c */ /* 0x010fea0000300000 */
.L_x_26:
[----:B------:R-:W-:Y:S04]  /*1d00*/  BSSY.RECONVERGENT B0, `(.L_x_27) ;  /* 0x0000003000007945 */ /* 0x000fe80003800200 */
[----:B------:R-:W-:Y:S05]  /*1d10*/  @P2 BRA `(.L_x_28) ;  /* 0x0000000000042947 */ /* 0x000fea0003800000 */
[----:B----4-:R-:W-:Y:S05]  /*1d20*/  BPT.TRAP 0x1 ;  /* 0x000000040000795c */ /* 0x010fea0000300000 */
.L_x_28:
[----:B----4-:R-:W-:Y:S05]  /*1d30*/  BSYNC.RECONVERGENT B0 ;  /* 0x0000000000007941 */ /* 0x010fea0003800200 */
.L_x_27:
[----:B------:R-:W-:Y:S02]  /*1d40*/  UIADD3 UR7, UPT, UPT, UR6, 0x1, URZ ;  /* 0x0000000106077890 */ /* 0x000fe4000fffe0ff */
[----:B------:R-:W-:Y:S02]  /*1d50*/  ULEA UR17, UR6, UR24, 0xc ;  /* 0x0000001806117291 */ /* 0x000fe4000f8e60ff */
[----:B------:R-:W-:Y:S02]  /*1d60*/  UISETP.NE.AND UP0, UPT, UR7, 0x1a, UPT ;  /* 0x0000001a0700788c */ /* 0x000fe4000bf05270 */
[----:B------:R-:W-:Y:S02]  /*1d70*/  UIADD3 UR28, UP1, UPT, UR36, 0x80, URZ ;  /* 0x00000080241c7890 */ /* 0x000fe4000ff3e0ff */
[----:B------:R-:W-:Y:S02]  /*1d80*/  USEL UR8, URZ, 0x1, UP0 ;  /* 0x00000001ff087887 */ /* 0x000fe40008000000 */
[----:B------:R-:W-:Y:S02]  /*1d90*/  USEL UR25, UR7, URZ, UP0 ;  /* 0x000000ff07197287 */ /* 0x000fe40008000000 */
[----:B------:R-:W-:Y:S02]  /*1da0*/  USHF.L.U32 UR10, UR23, 0x5, URZ ;  /* 0x00000005170a7899 */ /* 0x000fe400080006ff */
[----:B------:R-:W-:Y:S01]  /*1db0*/  ULEA UR7, UR25, UR24, 0x3 ;  /* 0x0000001819077291 */ /* 0x000fe2000f8e18ff */
[----:B------:R-:W-:Y:S01]  /*1dc0*/  LOP3.LUT R3, R3, UR8, RZ, 0x3c, !PT ;  /* 0x0000000803037c12 */ /* 0x000fe2000f8e3cff */
[----:B------:R-:W-:Y:S02]  /*1dd0*/  ULEA UR8, UR6, UR33, 0xb ;  /* 0x0000002106087291 */ /* 0x000fe4000f8e58ff */
[----:B------:R-:W-:Y:S01]  /*1de0*/  UIADD3.X UR29, UPT, UPT, URZ, UR37, URZ, UP1, !UPT ;  /* 0x00000025ff1d7290 */ /* 0x000fe20008ffe4ff */
[----:B-1----:R-:W-:Y:S01]  /*1df0*/  SHF.L.U32 R0, R3, 0x1f, RZ ;  /* 0x0000001f03007819 */ /* 0x002fe200000006ff */
[----:B------:R-:W-:Y:S02]  /*1e00*/  ULEA UR16, UR8, UR24, 0x1 ;  /* 0x0000001808107291 */ /* 0x000fe4000f8e08ff */
[----:B------:R-:W-:Y:S01]  /*1e10*/  UIADD3 UR8, UPT, UPT, UR17, 0x3600, URZ ;  /* 0x0000360011087890 */ /* 0x000fe2000fffe0ff */
[----:B------:R3:W1:Y:S01]  /*1e20*/  SYNCS.PHASECHK.TRANS64.TRYWAIT P0, [UR7+0xd0], R0 ;  /* 0x0000d000ff0075a7 */ /* 0x0006620008001107 */
[----:B------:R-:W-:Y:S02]  /*1e30*/  UIMAD UR7, UR20, UR14, UR4 ;  /* 0x0000000e140772a4 */ /* 0x000fe4000f8e0204 */
[----:B------:R-:W-:Y:S02]  /*1e40*/  UIMAD UR6, UR21, UR15, UR5 ;  /* 0x0000000f150672a4 */ /* 0x000fe4000f8e0205 */
[----:B------:R-:W-:Y:S02]  /*1e50*/  UIADD3 UR26, UP0, UPT, UR36, 0x180, URZ ;  /* 0x00000180241a7890 */ /* 0x000fe4000ff1e0ff */
[----:B------:R-:W-:Y:S02]  /*1e60*/  UPRMT UR6, UR7, 0x40, UR6 ;  /* 0x0000004007067896 */ /* 0x000fe40008000006 */
[----:B------:R-:W-:Y:S02]  /*1e70*/  UIADD3.X UR27, UPT, UPT, URZ, UR37, URZ, UP0, !UPT ;  /* 0x00000025ff1b7290 */ /* 0x000fe400087fe4ff */
[----:B------:R-:W-:Y:S02]  /*1e80*/  UPRMT UR6, UR6, 0x5410, URZ ;  /* 0x0000541006067896 */ /* 0x000fe400080000ff */
[----:B------:R-:W-:Y:S02]  /*1e90*/  UIADD3 UR16, UPT, UPT, UR16, 0x1d600, URZ ;  /* 0x0001d60010107890 */ /* 0x000fe4000fffe0ff */
[----:B------:R-:W-:Y:S02]  /*1ea0*/  UIADD3 UR31, UPT, UPT, UR20, 0x1, URZ ;  /* 0x00000001141f7890 */ /* 0x000fe4000fffe0ff */
[----:B------:R-:W-:Y:S02]  /*1eb0*/  UIADD3 UR22, UPT, UPT, UR21, 0x1, URZ ;  /* 0x0000000115167890 */ /* 0x000fe4000fffe0ff */
[----:B------:R-:W-:Y:S01]  /*1ec0*/  UISETP.NE.AND UP2, UPT, UR31, UR45, UPT ;  /* 0x0000002d1f00728c */ /* 0x000fe2000bf45270 */
[----:B------:R4:W-:Y:S01]  /*1ed0*/  UTMALDG.4D.IM2COL [UR8], [UR28], UR6 ;  /* 0x000000081c0073b4 */ /* 0x0009e20008058006 */
[----:B------:R-:W-:Y:S02]  /*1ee0*/  UIADD3 UR30, UPT, UPT, UR30, 0x1, URZ ;  /* 0x000000011e1e7890 */ /* 0x000fe4000fffe0ff */
[----:B------:R-:W-:Y:S01]  /*1ef0*/  UIADD3 UR7, UPT, UPT, UR23, 0x1, URZ ;  /* 0x0000000117077890 */ /* 0x000fe2000fffe0ff */
[----:B------:R-:W-:Y:S01]  /*1f00*/  UMOV UR38, 0x30000 ;  /* 0x0003000000267882 */ /* 0x000fe20000000000 */
[----:B------:R-:W-:Y:S01]  /*1f10*/  UMOV UR40, 0x0 ;  /* 0x0000000000287882 */ /* 0x000fe20000000000 */
[----:B------:R-:W-:Y:S01]  /*1f20*/  UMOV UR41, 0x10000000 ;  /* 0x1000000000297882 */ /* 0x000fe20000000000 */
[----:B------:R-:W-:Y:S01]  /*1f30*/  UMOV UR17, UR9 ;  /* 0x0000000900117c82 */ /* 0x000fe20008000000 */
[----:B------:R-:W-:Y:S02]  /*1f40*/  UMOV UR18, UR10 ;  /* 0x0000000a00127c82 */ /* 0x000fe40008000000 */
[----:B------:R-:W-:Y:S01]  /*1f50*/  @UP2 UIADD3 UR22, UPT, UPT, UR21, URZ, URZ ;  /* 0x000000ff15162290 */ /* 0x000fe2000fffe0ff */
[----:B------:R2:W-:Y:S03]  /*1f60*/  UTMALDG.4D.MULTICAST [UR16], [UR26], UR38, desc[UR40] ;  /* 0x000028101a0073b4 */ /* 0x0005e60008019826 */
[----:B------:R-:W-:Y:S11]  /*1f70*/  UISETP.NE.AND UP0, UPT, UR22, UR44, UPT ;  /* 0x0000002c1600728c */ /* 0x000ff6000bf05270 */
[----:B------:R-:W-:Y:S07]  /*1f80*/  @UP0 UIADD3 UR7, UPT, UPT, UR23, URZ, URZ ;  /* 0x000000ff17070290 */ /* 0x000fee000fffe0ff */
[----:B------:R-:W-:Y:S01]  /*1f90*/  UMOV UR23, UR7 ;  /* 0x0000000700177c82 */ /* 0x000fe20008000000 */
[----:B----4-:R-:W-:Y:S01]  /*1fa0*/  UMOV UR6, UR25 ;  /* 0x0000001900067c82 */ /* 0x010fe20008000000 */
[----:B--2---:R-:W-:Y:S02]  /*1fb0*/  USEL UR21, UR22, URZ, UP0 ;  /* 0x000000ff16157287 */ /* 0x004fe40008000000 */
[----:B------:R-:W-:Y:S02]  /*1fc0*/  UISETP.NE.AND UP0, UPT, UR30, UR34, UPT ;  /* 0x000000221e00728c */ /* 0x000fe4000bf05270 */
[----:B------:R-:W-:Y:S07]  /*1fd0*/  USEL UR20, UR31, URZ, UP2 ;  /* 0x000000ff1f147287 */ /* 0x000fee0009000000 */
[----:B---3--:R-:W-:Y:S05]  /*1fe0*/  BRA.U UP0, `(.L_x_29) ;  /* 0xfffffffd00187547 */ /* 0x008fea000b83ffff */
.L_x_23:
[----:B------:R-:W-:Y:S01]  /*1ff0*/  ULEA UR4, UR25, UR24, 0x3 ;  /* 0x0000001819047291 */ /* 0x000fe2000f8e18ff */
[----:B-1----:R-:W-:Y:S01]  /*2000*/  SHF.L.U32 R0, R3, 0x1f, RZ ;  /* 0x0000001f03007819 */ /* 0x002fe200000006ff */
[----:B------:R-:W-:Y:S01]  /*2010*/  @!P1 SYNCS.ARRIVE.TRANS64.A1T0 RZ, [UR24+0x1d8], RZ ;  /* 0x0001d8ffffff99a7 */ /* 0x000fe20008100018 */
[----:B------:R-:W-:-:S06]  /*2020*/  UISETP.GE.AND UP0, UPT, UR46, 0x1, UPT ;  /* 0x000000012e00788c */ /* 0x000fcc000bf06270 */
[----:B--2---:R1:W2:Y:S03]  /*2030*/  SYNCS.PHASECHK.TRANS64.TRYWAIT P0, [UR4+0xd0], R0 ;  /* 0x0000d000ff0075a7 */ /* 0x0042a60008001104 */
        /* <DEDUP_REMOVED lines=17> */
[----:B------:R-:W-:-:S03]  /*2150*/  UMOV UR31, UR46 ;  /* 0x0000002e001f7c82 */ /* 0x000fc60008000000 */
        /* <DEDUP_REMOVED lines=9> */
[----:B---3--:R-:W-:-:S11]  /*21f0*/  UMOV UR6, UR25 ;  /* 0x0000001900067c82 */ /* 0x008fd60008000000 */
.L_x_36:
[----:B------:R-:W-:Y:S01]  /*2200*/  @!P3 MOV R4, 0x2000 ;  /* 0x000020000004b802 */ /* 0x000fe20000000f00 */
[----:B------:R-:W-:Y:S01]  /*2210*/  ULEA UR9, UR6, UR24, 0x3 ;  /* 0x0000001806097291 */ /* 0x000fe2000f8e18ff */
[----:B-12---:R-:W-:Y:S11]  /*2220*/  @P0 BRA `(.L_x_31) ;  /* 0x00000000000c0947 */ /* 0x006ff60003800000 */
[----:B------:R-:W-:Y:S04]  /*2230*/  SHF.L.U32 R5, R3, 0x1f, RZ ;  /* 0x0000001f03057819 */ /* 0x000fe800000006ff */
[----:B------:R-:W1:Y:S02]  /*2240*/  SYNCS.PHASECHK.TRANS64.TRYWAIT P0, [UR9+0xd0], R5 ;  /* 0x0000d005ff0075a7 */ /* 0x000e640008001109 */
[----:B-1----:R-:W-:Y:S05]  /*2250*/  @!P0 BRA `(.L_x_32) ;  /* 0x0000006000bc8947 */ /* 0x002fea0003800000 */
.L_x_31:
[----:B------:R2:W-:Y:S01]  /*2260*/  @!P3 SYNCS.ARRIVE.TRANS64 RZ, [UR9], R4 ;  /* 0x00000004ffffb9a7 */ /* 0x0005e20008000009 */
[----:B------:R-:W-:Y:S04]  /*2270*/  ULOP3.LUT UR7, UR32, 0x2, URZ, 0xfc, !UPT ;  /* 0x0000000220077892 */ /* 0x000fe8000f8efcff */
[----:B------:R-:W-:Y:S09]  /*2280*/  UISETP.NE.AND UP0, UPT, UR7, 0x2, UPT ;  /* 0x000000020700788c */ /* 0x000ff2000bf05270 */
[----:B------:R-:W-:Y:S05]  /*2290*/  BRA.U UP0, `(.L_x_33) ;  /* 0x0000000100047547 */ /* 0x000fea000b800000 */
[----:B----4-:R-:W-:Y:S05]  /*22a0*/  BPT.TRAP 0x1 ;  /* 0x000000040000795c */ /* 0x010fea0000300000 */
.L_x_33:
[----:B------:R-:W-:Y:S04]  /*22b0*/  BSSY.RECONVERGENT B0, `(.L_x_34) ;  /* 0x0000003000007945 */ /* 0x000fe80003800200 */
[----:B------:R-:W-:Y:S05]  /*22c0*/  @P2 BRA `(.L_x_35) ;  /* 0x0000000000042947 */ /* 0x000fea0003800000 */
[----:B----4-:R-:W-:Y:S05]  /*22d0*/  BPT.TRAP 0x1 ;  /* 0x000000040000795c */ /* 0x010fea0000300000 */
.L_x_35:
[----:B----4-:R-:W-:Y:S05]  /*22e0*/  BSYNC.RECONVERGENT B0 ;  /* 0x0000000000007941 */ /* 0x010fea0003800200 */
.L_x_34:
        /* <DEDUP_REMOVED lines=12> */
[----:B------:R-:W-:Y:S02]  /*23b0*/  UIADD3 UR8, UPT, UPT, UR8, 0x3600, URZ ;  /* 0x0000360008087890 */ /* 0x000fe4000fffe0ff */
[----:B------:R-:W-:Y:S01]  /*23c0*/  UIADD3 UR26, UP0, UPT, UR36, 0x180, URZ ;  /* 0x00000180241a7890 */ /* 0x000fe2000ff1e0ff */
[----:B------:R3:W1:Y:S01]  /*23d0*/  SYNCS.PHASECHK.TRANS64.TRYWAIT P0, [UR7+0xd0], R0 ;  /* 0x0000d000ff0075a7 */ /* 0x0006620008001107 */
[----:B------:R-:W-:Y:S02]  /*23e0*/  UIMAD UR7, UR20, UR14, UR4 ;  /* 0x0000000e140772a4 */ /* 0x000fe4000f8e0204 */
[----:B------:R-:W-:Y:S02]  /*23f0*/  UIMAD UR6, UR21, UR15, UR5 ;  /* 0x0000000f150672a4 */ /* 0x000fe4000f8e0205 */
[----:B------:R-:W-:Y:S02]  /*2400*/  ULEA UR16, UR16, UR24, 0x1 ;  /* 0x0000001810107291 */ /* 0x000fe4000f8e08ff */
        /* <DEDUP_REMOVED lines=8> */
[----:B------:R-:W-:Y:S01]  /*2490*/  UIADD3 UR7, UPT, UPT, UR23, 0x1, URZ ;  /* 0x0000000117077890 */ /* 0x000fe2000fffe0ff */
[----:B------:R-:W-:Y:S01]  /*24a0*/  UMOV UR35, 0x30000 ;  /* 0x0003000000237882 */ /* 0x000fe20000000000 */
[----:B------:R-:W-:Y:S01]  /*24b0*/  UMOV UR40, 0x0 ;  /* 0x0000000000287882 */ /* 0x000fe20000000000 */
[----:B------:R-:W-:Y:S01]  /*24c0*/  UMOV UR41, 0x10000000 ;  /* 0x1000000000297882 */ /* 0x000fe20000000000 */
[----:B------:R-:W-:Y:S01]  /*24d0*/  UMOV UR17, UR9 ;  /* 0x0000000900117c82 */ /* 0x000fe20008000000 */
[----:B------:R-:W-:Y:S02]  /*24e0*/  UMOV UR18, UR10 ;  /* 0x0000000a00127c82 */ /* 0x000fe40008000000 */
[----:B------:R2:W-:Y:S02]  /*24f0*/  UTMALDG.4D.MULTICAST [UR16], [UR26], UR35, desc[UR40] ;  /* 0x000028101a0073b4 */ /* 0x0005e40008019823 */
[----:B------:R-:W-:Y:S04]  /*2500*/  @UP2 UIADD3 UR22, UPT, UPT, UR21, URZ, URZ ;  /* 0x000000ff15162290 */ /* 0x000fe8000fffe0ff */
[----:B------:R-:W-:Y:S11]  /*2510*/  UISETP.NE.AND UP0, UPT, UR22, UR38, UPT ;  /* 0x000000261600728c */ /* 0x000ff6000bf05270 */
[----:B------:R-:W-:Y:S07]  /*2520*/  @UP0 UIADD3 UR7, UPT, UPT, UR23, URZ, URZ ;  /* 0x000000ff17070290 */ /* 0x000fee000fffe0ff */
[----:B------:R-:W-:Y:S01]  /*2530*/  UMOV UR23, UR7 ;  /* 0x0000000700177c82 */ /* 0x000fe20008000000 */
[----:B----4-:R-:W-:Y:S02]  /*2540*/  UIADD3 UR6, UPT, UPT, UR31, -0x1, URZ ;  /* 0xffffffff1f067890 */ /* 0x010fe4000fffe0ff */
[----:B--2---:R-:W-:Y:S02]  /*2550*/  USEL UR21, UR22, URZ, UP0 ;  /* 0x000000ff16157287 */ /* 0x004fe40008000000 */
[----:B------:R-:W-:Y:S02]  /*2560*/  UISETP.GT.U32.AND UP0, UPT, UR31, 0x1, UPT ;  /* 0x000000011f00788c */ /* 0x000fe4000bf04070 */
[----:B------:R-:W-:Y:S01]  /*2570*/  USEL UR20, UR30, URZ, UP2 ;  /* 0x000000ff1e147287 */ /* 0x000fe20009000000 */
[----:B------:R-:W-:Y:S01]  /*2580*/  UMOV UR31, UR6 ;  /* 0x00000006001f7c82 */ /* 0x000fe20008000000 */
[----:B------:R-:W-:Y:S05]  /*2590*/  UMOV UR6, UR25 ;  /* 0x0000001900067c82 */ /* 0x000fea0008000000 */
[----:B---3--:R-:W-:Y:S05]  /*25a0*/  BRA.U UP0, `(.L_x_36) ;  /* 0xfffffffd00147547 */ /* 0x008fea000b83ffff */
.L_x_30:
[----:B------:R-:W-:Y:S01]  /*25b0*/  SHF.L.U32 R4, R2, 0x1f, RZ ;  /* 0x0000001f02047819 */ /* 0x000fe200000006ff */
[----:B------:R-:W-:-:S03]  /*25c0*/  NOP ;  /* 0x0000000000007918 */ /* 0x000fc60000000000 */
[----:B-12---:R-:W1:Y:S02]  /*25d0*/  SYNCS.PHASECHK.TRANS64.TRYWAIT P0, [UR24+0x1e0], R4 ;  /* 0x0001e004ff0075a7 */ /* 0x006e640008001118 */
[----:B-1----:R-:W-:Y:S05]  /*25e0*/  @!P0 BRA `(.L_x_37) ;  /* 0x0000005c00f08947 */ /* 0x002fea0003800000 */
.L_x_140:
[----:B-1----:R-:W1:Y:S01]  /*25f0*/  LDS.128 R4, [UR24+0x220] ;  /* 0x00022018ff047984 */ /* 0x002e620008000c00 */
[----:B------:R-:W-:Y:S02]  /*2600*/  UIADD3 UR4, UPT, UPT, UR24, 0x1e8, URZ ;  /* 0x000001e818047890 */ /* 0x000fe4000fffe0ff */
[----:B------:R-:W-:Y:S01]  /*2610*/  UISETP.GE.AND UP0, UPT, UR39, 0x1, UPT ;  /* 0x000000012700788c */ /* 0x000fe2000bf06270 */
[----:B------:R-:W-:Y:S01]  /*2620*/  @!PT LDS RZ, [RZ] ;  /* 0x00000000fffff984 */ /* 0x000fe20000000800 */
[----:B------:R-:W-:Y:S01]  /*2630*/  @!PT LDS RZ, [RZ] ;  /* 0x00000000fffff984 */ /* 0x000fe20000000800 */
[----:B------:R-:W-:Y:S01]  /*2640*/  @!PT LDS RZ, [RZ] ;  /* 0x00000000fffff984 */ /* 0x000fe20000000800 */
[----:B------:R-:W-:Y:S01]  /*2650*/  @!PT LDS RZ, [RZ] ;  /* 0x00000000fffff984 */ /* 0x000fe20000000800 */
[----:B------:R2:W-:Y:S06]  /*2660*/  MEMBAR.ALL.CTA ;  /* 0x0000000000007992 */ /* 0x0005ec0000008000 */
[----:B--2---:R-:W2:Y:S01]  /*2670*/  FENCE.VIEW.ASYNC.S ;  /* 0x00000000000073c6 */ /* 0x004ea20000000000 */
[----:B------:R-:W-:-:S09]  /*2680*/  UPRMT UR4, URZ, 0x654, UR4 ;  /* 0x00000654ff047896 */ /* 0x000fd20008000004 */
[----:B--2---:R-:W-:Y:S01]  /*2690*/  SYNCS.ARRIVE.TRANS64.RED.A1T0 RZ, [UR4], RZ ;  /* 0x000000ffffff79a7 */ /* 0x004fe20008100404 */
[----:B-1----:R-:W-:-:S13]  /*26a0*/  LOP3.LUT P0, RZ, R6, 0x1, RZ, 0xc0, !PT ;  /* 0x0000000106ff7812 */ /* 0x002fda000780c0ff */
[----:B------:R-:W-:Y:S01]  /*26b0*/  VOTEU.ANY UP1, P0 ;  /* 0x0000000000ff7886 */ /* 0x000fe20000020100 */
[----:B------:R-:W-:-:S13]  /*26c0*/  PLOP3.LUT P0, PT, PT, PT, UP1, 0x80, 0x8 ;  /* 0x000000000008781c */ /* 0x000fda0003f0f018 */
[----:B------:R-:W-:Y:S02]  /*26d0*/  @P0 MOV R0, R4 ;  /* 0x0000000400000202 */ /* 0x000fe40000000f00 */
[----:B------:R-:W-:Y:S02]  /*26e0*/  @P0 LOP3.LUT R4, R5, 0xffff, RZ, 0xc0, !PT ;  /* 0x0000ffff05040812 */ /* 0x000fe400078ec0ff */
[----:B------:R-:W-:Y:S02]  /*26f0*/  @P0 R2UR UR6, R0 ;  /* 0x00000000000602ca */ /* 0x000fe400000e0000 */
[----:B------:R-:W-:-:S11]  /*2700*/  @P0 R2UR UR5, R4 ;  /* 0x00000000040502ca */ /* 0x000fd600000e0000 */
[----:B------:R-:W-:Y:S02]  /*2710*/  @UP1 UMOV UR43, UR6 ;  /* 0x00000006002b1c82 */ /* 0x000fe40008000000 */
[----:B------:R-:W-:Y:S01]  /*2720*/  @UP1 UMOV UR42, UR5 ;  /* 0x00000005002a1c82 */ /* 0x000fe20008000000 */
[----:B------:R-:W-:Y:S05]  /*2730*/  BRA.U !UP0, `(.L_x_38) ;  /* 0x0000000108d47547 */ /* 0x000fea000b800000 */
[----:B------:R-:W1:Y:S01]  /*2740*/  LDCU.128 UR16, c[0x0][0xb10] ;  /* 0x00016200ff1077ac */ /* 0x000e620008000c00 */
[----:B------:R-:W2:Y:S01]  /*2750*/  LDCU UR21, c[0x0][0xb20] ;  /* 0x00016400ff1577ac */ /* 0x000ea20008000800 */
[----:B------:R-:W3:Y:S01]  /*2760*/  LDCU UR20, c[0x0][0xb0c] ;  /* 0x00016180ff1477ac */ /* 0x000ee20008000800 */
[----:B------:R-:W4:Y:S01]  /*2770*/  LDCU.64 UR8, c[0x0][0xb28] ;  /* 0x00016500ff0877ac */ /* 0x000f220008000a00 */
[----:B------:R-:W-:Y:S02]  /*2780*/  UISETP.NE.AND UP3, UPT, UR39, 0x1, UPT ;  /* 0x000000012700788c */ /* 0x000fe4000bf65270 */
[----:B-1----:R-:W-:Y:S02]  /*2790*/  UIMAD.WIDE.U32 UR4, UR47, UR19, URZ ;  /* 0x000000132f0472a5 */ /* 0x002fe4000f8e00ff */
[----:B------:R-:W-:Y:S02]  /*27a0*/  UIMAD.WIDE.U32 UR6, UR48, UR16, URZ ;  /* 0x00000010300672a5 */ /* 0x000fe4000f8e00ff */
[----:B------:R-:W-:-:S02]  /*27b0*/  UISETP.NE.AND UP0, UPT, UR18, 0x1, UPT ;  /* 0x000000011200788c */ /* 0x000fc4000bf05270 */
[----:B------:R-:W-:Y:S01]  /*27c0*/  UIMAD.WIDE.U32 UR14, UR42, UR19, URZ ;  /* 0x000000132a0e72a5 */ /* 0x000fe2000f8e00ff */
[----:B------:R-:W-:Y:S02]  /*27d0*/  UMOV UR4, UR5 ;  /* 0x0000000500047c82 */ /* 0x000fe40008000000 */
[----:B------:R-:W-:Y:S01]  /*27e0*/  UMOV UR6, UR7 ;  /* 0x0000000700067c82 */ /* 0x000fe20008000000 */
[----:B--2---:R-:W-:Y:S02]  /*27f0*/  USHF.R.U32.HI UR4, URZ, UR21, UR4 ;  /* 0x00000015ff047299 */ /* 0x004fe40008011604 */
[----:B---3--:R-:W-:Y:S02]  /*2800*/  UISETP.NE.AND UP2, UPT, UR20, 0x1, UPT ;  /* 0x000000011400788c */ /* 0x008fe4000bf45270 */
[----:B------:R-:W-:Y:S02]  /*2810*/  USHF.R.U32.HI UR6, URZ, UR17, UR6 ;  /* 0x00000011ff067299 */ /* 0x000fe40008011606 */
[----:B------:R-:W-:-:S02]  /*2820*/  USEL UR5, UR47, UR4, !UP0 ;  /* 0x000000042f057287 */ /* 0x000fc4000c000000 */
[----:B------:R-:W-:Y:S02]  /*2830*/  USEL UR6, UR48, UR6, !UP2 ;  /* 0x0000000630067287 */ /* 0x000fe4000d000000 */
[----:B----4-:R-:W-:Y:S01]  /*2840*/  UIMAD.WIDE.U32 UR10, UR5, UR8, URZ ;  /* 0x00000008050a72a5 */ /* 0x010fe2000f8e00ff */
[----:B------:R-:W-:Y:S01]  /*2850*/  UMOV UR4, UR15 ;  /* 0x0000000f00047c82 */ /* 0x000fe20008000000 */
[----:B------:R-:W-:Y:S02]  /*2860*/  UIMAD.WIDE.U32 UR12, UR43, UR16, URZ ;  /* 0x000000102b0c72a5 */ /* 0x000fe4000f8e00ff */
[----:B------:R-:W-:-:S03]  /*2870*/  UIMAD.WIDE.U32 UR14, UR6, UR8, URZ ;  /* 0x00000008060e72a5 */ /* 0x000fc6000f8e00ff */
[----:B------:R-:W-:Y:S01]  /*2880*/  UMOV UR10, UR11 ;  /* 0x0000000b000a7c82 */ /* 0x000fe20008000000 */
[----:B------:R-:W-:Y:S02]  /*2890*/  USHF.R.U32.HI UR4, URZ, UR21, UR4 ;  /* 0x00000015ff047299 */ /* 0x000fe40008011604 */
[----:B------:R-:W-:Y:S01]  /*28a0*/  @UP3 USHF.R.U32.HI UR5, URZ, UR9, UR10 ;  /* 0x00000009ff053299 */ /* 0x000fe2000801160a */
[----:B------:R-:W-:Y:S01]  /*28b0*/  UMOV UR12, UR13 ;  /* 0x0000000d000c7c82 */ /* 0x000fe20008000000 */
[----:B------:R-:W-:Y:S01]  /*28c0*/  UMOV UR14, UR15 ;  /* 0x0000000f000e7c82 */ /* 0x000fe20008000000 */
[----:B------:R-:W-:Y:S02]  /*28d0*/  USHF.R.U32.HI UR17, URZ, UR17, UR12 ;  /* 0x00000011ff117299 */ /* 0x000fe4000801160c */
[----:B------:R-:W-:Y:S02]  /*28e0*/  USEL UR4, UR42, UR4, !UP0 ;  /* 0x000000042a047287 */ /* 0x000fe4000c000000 */
[----:B------:R-:W-:-:S02]  /*28f0*/  @UP3 USHF.R.U32.HI UR6, URZ, UR9, UR14 ;  /* 0x00000009ff063299 */ /* 0x000fc4000801160e */
[----:B------:R-:W-:Y:S02]  /*2900*/  UIMAD UR7, UR39, UR5, URZ ;  /* 0x00000005270772a4 */ /* 0x000fe4000f8e02ff */
[----:B------:R-:W-:Y:S02]  /*2910*/  USEL UR5, UR43, UR17, !UP2 ;  /* 0x000000112b057287 */ /* 0x000fe4000d000000 */
[----:B------:R-:W-:Y:S02]  /*2920*/  UIMAD UR10, UR39, UR6, URZ ;  /* 0x00000006270a72a4 */ /* 0x000fe4000f8e02ff */
[----:B------:R-:W-:Y:S02]  /*2930*/  UISETP.GE.AND UP0, UPT, UR4, UR7, UPT ;  /* 0x000000070400728c */ /* 0x000fe4000bf06270 */
[----:B------:R-:W-:Y:S02]  /*2940*/  UIMAD.WIDE.U32 UR12, UR4, UR8, URZ ;  /* 0x00000008040c72a5 */ /* 0x000fe4000f8e00ff */
[----:B------:R-:W-:-:S02]  /*2950*/  UISETP.GE.OR UP0, UPT, UR5, UR10, UP0 ;  /* 0x0000000a0500728c */ /* 0x000fc40008706670 */
[----:B------:R-:W-:Y:S02]  /*2960*/  UIMAD.WIDE.U32 UR10, UR5, UR8, URZ ;  /* 0x00000008050a72a5 */ /* 0x000fe4000f8e00ff */
[----:B------:R-:W-:Y:S01]  /*2970*/  UIADD3 UR12, UPT, UPT, -UR4, URZ, URZ ;  /* 0x000000ff040c7290 */ /* 0x000fe2000fffe1ff */
[----:B------:R-:W-:Y:S01]  /*2980*/  UMOV UR8, UR13 ;  /* 0x0000000d00087c82 */ /* 0x000fe20008000000 */
[----:B------:R-:W-:Y:S02]  /*2990*/  UIADD3 UR10, UPT, UPT, -UR5, URZ, URZ ;  /* 0x000000ff050a7290 */ /* 0x000fe4000fffe1ff */
[----:B------:R-:W-:-:S03]  /*29a0*/  USHF.R.U32.HI UR8, URZ, UR9, UR8 ;  /* 0x00000009ff087299 */ /* 0x000fc60008011608 */
[----:B------:R-:W-:Y:S01]  /*29b0*/  @!UP0 UMOV UR7, UR11 ;  /* 0x0000000b00078c82 */ /* 0x000fe20008000000 */
[----:B------:R-:W-:Y:S02]  /*29c0*/  UIMAD UR12, UR18, UR12, UR42 ;  /* 0x0000000c120c72a4 */ /* 0x000fe4000f8e022a */
[----:B------:R-:W-:Y:S02]  /*29d0*/  USEL UR8, UR4, UR8, !UP3 ;  /* 0x0000000804087287 */ /* 0x000fe4000d800000 */
[----:B------:R-:W-:Y:S02]  /*29e0*/  @!UP0 USHF.R.U32.HI UR7, URZ, UR9, UR7 ;  /* 0x00000009ff078299 */ /* 0x000fe40008011607 */
[----:B------:R-:W-:Y:S02]  /*29f0*/  UIADD3 UR9, UPT, UPT, -UR8, URZ, URZ ;  /* 0x000000ff08097290 */ /* 0x000fe4000fffe1ff */
[----:B------:R-:W-:Y:S02]  /*2a00*/  @!UP0 USEL UR7, UR5, UR7, !UP3 ;  /* 0x0000000705078287 */ /* 0x000fe4000d800000 */
[----:B------:R-:W-:-:S02]  /*2a10*/  UIMAD UR9, UR39, UR9, UR4 ;  /* 0x00000009270972a4 */ /* 0x000fc4000f8e0204 */
[----:B------:R-:W-:Y:S02]  /*2a20*/  @!UP0 UIADD3 UR8, UPT, UPT, UR8, -UR7, URZ ;  /* 0x8000000708088290 */ /* 0x000fe4000fffe0ff */
[----:B------:R-:W-:Y:S02]  /*2a30*/  @!UP0 UIMAD UR7, UR9, UR6, UR7 ;  /* 0x00000006090782a4 */ /* 0x000fe4000f8e0207 */
[----:B------:R-:W-:Y:S02]  /*2a40*/  @!UP0 UIMAD UR4, UR39, UR8, UR5 ;  /* 0x00000008270482a4 */ /* 0x000fe4000f8e0205 */
[----:B------:R-:W-:Y:S02]  /*2a50*/  UIMAD UR6, UR20, UR10, UR43 ;  /* 0x0000000a140672a4 */ /* 0x000fe4000f8e022b */
[----:B------:R-:W-:Y:S01]  /*2a60*/  UIMAD UR42, UR4, UR18, UR12 ;  /* 0x00000012042a72a4 */ /* 0x000fe2000f8e020c */
[----:B------:R-:W-:Y:S02]  /*2a70*/  @!UP0 UMOV UR5, UR7 ;  /* 0x0000000700058c82 */ /* 0x000fe40008000000 */
[----:B------:R-:W-:-:S12]  /*2a80*/  UIMAD UR43, UR5, UR20, UR6 ;  /* 0x00000014052b72a4 */ /* 0x000fd8000f8e0206 */
.L_x_38:
[----:B------:R-:W1:Y:S02]  /*2a90*/  LDCU UR4, c[0x0][0xb30] ;  /* 0x00016600ff0477ac */ /* 0x000e640008000800 */
[----:B-1----:R-:W-:-:S09]  /*2aa0*/  UISETP.NE.AND UP0, UPT, UR4, 0x1, UPT ;  /* 0x000000010400788c */ /* 0x002fd2000bf05270 */
[----:B------:R-:W-:Y:S05]  /*2ab0*/  BRA.U UP0, `(.L_x_39) ;  /* 0x0000000100447547 */ /* 0x000fea000b800000 */
[----:B------:R-:W1:Y:S01]  /*2ac0*/  LDCU.128 UR8, c[0x0][0xb10] ;  /* 0x00016200ff0877ac */ /* 0x000e620008000c00 */
[----:B------:R-:W2:Y:S01]  /*2ad0*/  LDCU UR12, c[0x0][0xb0c] ;  /* 0x00016180ff0c77ac */ /* 0x000ea20008000800 */
[----:B------:R-:W3:Y:S01]  /*2ae0*/  LDCU UR13, c[0x0][0xb20] ;  /* 0x00016400ff0d77ac */ /* 0x000ee20008000800 */
[----:B-1----:R-:W-:Y:S02]  /*2af0*/  UIMAD.WIDE.U32 UR6, UR43, UR8, URZ ;  /* 0x000000082b0672a5 */ /* 0x002fe4000f8e00ff */
[----:B------:R-:W-:Y:S02]  /*2b00*/  UIMAD.WIDE.U32 UR4, UR42, UR11, URZ ;  /* 0x0000000b2a0472a5 */ /* 0x000fe4000f8e00ff */
[----:B--2---:R-:W-:Y:S02]  /*2b10*/  UISETP.NE.AND UP2, UPT, UR12, 0x1, UPT ;  /* 0x000000010c00788c */ /* 0x004fe4000bf45270 */
[----:B------:R-:W-:Y:S01]  /*2b20*/  UISETP.NE.AND UP0, UPT, UR10, 0x1, UPT ;  /* 0x000000010a00788c */ /* 0x000fe2000bf05270 */
[----:B------:R-:W-:-:S02]  /*2b30*/  UMOV UR6, UR7 ;  /* 0x0000000700067c82 */ /* 0x000fc40008000000 */
[----:B------:R-:W-:Y:S01]  /*2b40*/  UMOV UR4, UR5 ;  /* 0x0000000500047c82 */ /* 0x000fe20008000000 */
[----:B------:R-:W-:Y:S02]  /*2b50*/  USHF.R.U32.HI UR6, URZ, UR9, UR6 ;  /* 0x00000009ff067299 */ /* 0x000fe40008011606 */
[----:B---3--:R-:W-:Y:S02]  /*2b60*/  USHF.R.U32.HI UR4, URZ, UR13, UR4 ;  /* 0x0000000dff047299 */ /* 0x008fe40008011604 */
[----:B------:R-:W-:Y:S02]  /*2b70*/  USEL UR5, UR43, UR6, !UP2 ;  /* 0x000000062b057287 */ /* 0x000fe4000d000000 */
[----:B------:R-:W-:-:S04]  /*2b80*/  USEL UR4, UR42, UR4, !UP0 ;  /* 0x000000042a047287 */ /* 0x000fc8000c000000 */
[----:B------:R-:W-:Y:S02]  /*2b90*/  UIADD3 UR6, UPT, UPT, UR5, -UR4, URZ ;  /* 0x8000000405067290 */ /* 0x000fe4000fffe0ff */
[----:B------:R-:W-:Y:S02]  /*2ba0*/  UIADD3 UR4, UPT, UPT, -UR5, UR4, URZ ;  /* 0x0000000405047290 */ /* 0x000fe4000fffe1ff */
[----:B------:R-:W-:Y:S02]  /*2bb0*/  UIMAD UR42, UR6, UR10, UR42 ;  /* 0x0000000a062a72a4 */ /* 0x000fe4000f8e022a */
[----:B------:R-:W-:-:S12]  /*2bc0*/  UIMAD UR43, UR4, UR12, UR43 ;  /* 0x0000000c042b72a4 */ /* 0x000fd8000f8e022b */
.L_x_39:
[----:B------:R-:W-:Y:S01]  /*2bd0*/  R2UR UR5, R55 ;  /* 0x00000000370572ca */ /* 0x000fe200000e0000 */
[----:B------:R-:W-:Y:S01]  /*2be0*/  UMOV UR30, UR34 ;  /* 0x00000022001e7c82 */ /* 0x000fe20008000000 */
[----:B------:R-:W-:Y:S02]  /*2bf0*/  R2UR UR4, R54 ;  /* 0x00000000360472ca */ /* 0x000fe400000e0000 */
[----:B------:R-:W-:Y:S02]  /*2c00*/  PLOP3.LUT P1, PT, PT, PT, PT, 0x80, 0x8 ;  /* 0x000000000008781c */ /* 0x000fe40003f2f070 */
[----:B------:R-:W-:-:S07]  /*2c10*/  LOP3.LUT R2, R2, 0x1, RZ, 0x3c, !PT ;  /* 0x0000000102027812 */ /* 0x000fce00078e3cff */
[----:B------:R-:W-:Y:S02]  /*2c20*/  UIADD3 UR51, UPT, UPT, UR43, UR5, URZ ;  /* 0x000000052b337290 */ /* 0x000fe4000fffe0ff */
[----:B------:R-:W-:Y:S01]  /*2c30*/  UIADD3 UR26, UPT, UPT, UR42, UR4, URZ ;  /* 0x000000042a1a7290 */ /* 0x000fe2000fffe0ff */
[----:B------:R-:W-:Y:S11]  /*2c40*/  BRA.U UP1, `(.L_x_40) ;  /* 0xffffffed01587547 */ /* 0x000ff6000b83ffff */
[----:B------:R-:W-:Y:S01]  /*2c50*/  UIADD3 UR24, UPT, UPT, UR24, 0xd0, URZ ;  /* 0x000000d018187890 */ /* 0x000fe2000fffe0ff */
[----:B------:R-:W-:-:S03]  /*2c60*/  SHF.L.U32 R2, R3, 0x1f, RZ ;  /* 0x0000001f03027819 */ /* 0x000fc600000006ff */
[----:B------:R-:W-:-:S09]  /*2c70*/  ULEA UR4, UR25, UR24, 0x3 ;  /* 0x0000001819047291 */ /* 0x000fd2000f8e18ff */
[----:B------:R-:W1:Y:S02]  /*2c80*/  SYNCS.PHASECHK.TRANS64.TRYWAIT P0, [UR4], R2 ;  /* 0x00000002ff0075a7 */ /* 0x000e640008001104 */
[----:B-1----:R-:W-:Y:S05]  /*2c90*/  @!P0 BRA `(.L_x_41) ;  /* 0x00000058005c8947 */ /* 0x002fea0003800000 */
.L_x_142:
[----:B------:R-:W-:-:S04]  /*2ca0*/  UIADD3 UR4, UPT, UPT, UR25, 0x1, URZ ;  /* 0x0000000119047890 */ /* 0x000fc8000fffe0ff */
[----:B------:R-:W-:-:S04]  /*2cb0*/  UISETP.NE.AND UP0, UPT, UR4, 0x1a, UPT ;  /* 0x0000001a0400788c */ /* 0x000fc8000bf05270 */
[----:B------:R-:W-:Y:S02]  /*2cc0*/  USEL UR6, URZ, 0x1, UP0 ;  /* 0x00000001ff067887 */ /* 0x000fe40008000000 */
[----:B------:R-:W-:-:S04]  /*2cd0*/  USEL UR4, UR4, URZ, UP0 ;  /* 0x000000ff04047287 */ /* 0x000fc80008000000 */
[----:B------:R-:W-:Y:S01]  /*2ce0*/  ULEA UR5, UR4, UR24, 0x3 ;  /* 0x0000001804057291 */ /* 0x000fe2000f8e18ff */
[----:B-1----:R-:W-:-:S04]  /*2cf0*/  LOP3.LUT R2, R3, UR6, RZ, 0x3c, !PT ;  /* 0x0000000603027c12 */ /* 0x002fc8000f8e3cff */
[----:B------:R-:W-:-:S04]  /*2d00*/  SHF.L.U32 R3, R2, 0x1f, RZ ;  /* 0x0000001f02037819 */ /* 0x000fc800000006ff */
[----:B------:R-:W1:Y:S02]  /*2d10*/  SYNCS.PHASECHK.TRANS64.TRYWAIT P0, [UR5], R3 ;  /* 0x00000003ff0075a7 */ /* 0x000e640008001105 */
[----:B-1----:R-:W-:Y:S05]  /*2d20*/  @!P0 BRA `(.L_x_42) ;  /* 0x0000005800508947 */ /* 0x002fea0003800000 */
.L_x_144:
[----:B------:R-:W-:-:S04]  /*2d30*/  UIADD3 UR4, UPT, UPT, UR4, 0x1, URZ ;  /* 0x0000000104047890 */ /* 0x000fc8000fffe0ff */
[----:B------:R-:W-:-:S04]  /*2d40*/  UISETP.NE.AND UP0, UPT, UR4, 0x1a, UPT ;  /* 0x0000001a0400788c */ /* 0x000fc8000bf05270 */
[----:B------:R-:W-:Y:S02]  /*2d50*/  USEL UR6, URZ, 0x1, UP0 ;  /* 0x00000001ff067887 */ /* 0x000fe40008000000 */
[----:B------:R-:W-:-:S04]  /*2d60*/  USEL UR4, UR4, URZ, UP0 ;  /* 0x000000ff04047287 */ /* 0x000fc80008000000 */
[----:B------:R-:W-:Y:S01]  /*2d70*/  ULEA UR5, UR4, UR24, 0x3 ;  /* 0x0000001804057291 */ /* 0x000fe2000f8e18ff */
[----:B------:R-:W-:-:S04]  /*2d80*/  LOP3.LUT R2, R2, UR6, RZ, 0x3c, !PT ;  /* 0x0000000602027c12 */ /* 0x000fc8000f8e3cff */
[----:B-1----:R-:W-:-:S04]  /*2d90*/  SHF.L.U32 R3, R2, 0x1f, RZ ;  /* 0x0000001f02037819 */ /* 0x002fc800000006ff */
[----:B------:R-:W1:Y:S02]  /*2da0*/  SYNCS.PHASECHK.TRANS64.TRYWAIT P0, [UR5], R3 ;  /* 0x00000003ff0075a7 */ /* 0x000e640008001105 */
[----:B-1----:R-:W-:Y:S05]  /*2db0*/  @!P0 BRA `(.L_x_43) ;  /* 0x0000005800448947 */ /* 0x002fea0003800000 */
.L_x_146:
        /* <DEDUP_REMOVED lines=9> */
.L_x_148:
        /* <DEDUP_REMOVED lines=9> */
.L_x_150:
        /* <DEDUP_REMOVED lines=9> */
.L_x_152:
        /* <DEDUP_REMOVED lines=9> */
.L_x_154:
        /* <DEDUP_REMOVED lines=9> */
.L_x_156:
        /* <DEDUP_REMOVED lines=9> */
.L_x_158:
        /* <DEDUP_REMOVED lines=9> */
.L_x_160:
        /* <DEDUP_REMOVED lines=9> */
.L_x_162:
        /* <DEDUP_REMOVED lines=9> */
.L_x_164:
        /* <DEDUP_REMOVED lines=9> */
.L_x_166:
        /* <DEDUP_REMOVED lines=9> */
.L_x_168:
        /* <DEDUP_REMOVED lines=9> */
.L_x_170:
        /* <DEDUP_REMOVED lines=9> */
.L_x_172:
        /* <DEDUP_REMOVED lines=9> */
.L_x_174:
        /* <DEDUP_REMOVED lines=9> */
.L_x_176:
        /* <DEDUP_REMOVED lines=9> */
.L_x_178:
        /* <DEDUP_REMOVED lines=9> */
.L_x_180:
        /* <DEDUP_REMOVED lines=9> */
.L_x_182:
        /* <DEDUP_REMOVED lines=9> */
.L_x_184:
        /* <DEDUP_REMOVED lines=9> */
.L_x_186:
        /* <DEDUP_REMOVED lines=9> */
.L_x_188:
        /* <DEDUP_REMOVED lines=9> */
.L_x_190:
[----:B------:R-:W-:-:S04]  /*3a20*/  UIADD3 UR4, UPT, UPT, UR4, 0x1, URZ ;  /* 0x0000000104047890 */ /* 0x000fc8000fffe0ff */
[----:B------:R-:W-:-:S04]  /*3a30*/  UISETP.NE.AND UP0, UPT, UR4, 0x1a, UPT ;  /* 0x0000001a0400788c */ /* 0x000fc8000bf05270 */
[----:B------:R-:W-:Y:S02]  /*3a40*/  USEL UR5, URZ, 0x1, UP0 ;  /* 0x00000001ff057887 */ /* 0x000fe40008000000 */
[----:B------:R-:W-:-:S04]  /*3a50*/  USEL UR4, UR4, URZ, UP0 ;  /* 0x000000ff04047287 */ /* 0x000fc80008000000 */
[----:B------:R-:W-:Y:S01]  /*3a60*/  ULEA UR4, UR4, UR24, 0x3 ;  /* 0x0000001804047291 */ /* 0x000fe2000f8e18ff */
[----:B------:R-:W-:-:S04]  /*3a70*/  LOP3.LUT R2, R2, UR5, RZ, 0x3c, !PT ;  /* 0x0000000502027c12 */ /* 0x000fc8000f8e3cff */
[----:B------:R-:W-:Y:S01]  /*3a80*/  SHF.L.U32 R2, R2, 0x1f, RZ ;  /* 0x0000001f02027819 */ /* 0x000fe200000006ff */
[----:B-1----:R-:W-:-:S07]  /*3a90*/  IMAD.U32 R0, RZ, RZ, UR4 ;  /* 0x00000004ff007e24 */ /* 0x002fce000f8e00ff */
.L_x_66:
[----:B-1----:R1:W2:Y:S02]  /*3aa0*/  SYNCS.PHASECHK.TRANS64.TRYWAIT P0, [R0+URZ], R2 ;  /* 0x00000002000075a7 */ /* 0x0022a400080011ff */
[----:B--2---:R-:W-:Y:S05]  /*3ab0*/  @!P0 NANOSLEEP.SYNCS 0x989680 ;  /* 0x009896800000895d */ /* 0x004fea0003900000 */
[----:B------:R-:W2:Y:S02]  /*3ac0*/  @!P0 SYNCS.PHASECHK.TRANS64 P0, [R0+URZ], R2 ;  /* 0x00000002000085a7 */ /* 0x000ea400080010ff */
[----:B--2---:R-:W-:Y:S05]  /*3ad0*/  @P0 EXIT ;  /* 0x000000000000094d */ /* 0x004fea0003800000 */
[----:B------:R-:W-:Y:S05]  /*3ae0*/  BRA `(.L_x_66) ;  /* 0xfffffffc00ec7947 */ /* 0x000fea000383ffff */
.L_x_22:
[----:B------:R-:W2:Y:S02]  /*3af0*/  S2UR UR4, SR_CgaCtaId ;  /* 0x00000000000479c3 */ /* 0x000ea40000008800 */
[----:B--2---:R-:W-:-:S04]  /*3b00*/  UISETP.NE.AND UP0, UPT, UR4, URZ, UPT ;  /* 0x000000ff0400728c */ /* 0x004fc8000bf05270 */
[----:B------:R-:W-:-:S09]  /*3b10*/  UISETP.NE.OR UP0, UPT, UR18, 0x1, UP0 ;  /* 0x000000011200788c */ /* 0x000fd20008705670 */
[----:B------:R-:W-:Y:S05]  /*3b20*/  BRA.U UP0, `(.L_x_67) ;  /* 0x0000000100b47547 */ /* 0x000fea000b800000 */
[----:B------:R-:W2:Y:S01]  /*3b30*/  S2UR UR5, SR_CgaCtaId ;  /* 0x00000000000579c3 */ /* 0x000ea20000008800 */
[----:B------:R-:W-:Y:S01]  /*3b40*/  UMOV UR4, 0x400 ;  /* 0x0000040000047882 */ /* 0x000fe20000000000 */
[----:B------:R-:W-:Y:S01]  /*3b50*/  HFMA2 R3, -RZ, RZ, 0, 5.9604644775390625e-08 ;  /* 0x00000001ff037431 */ /* 0x000fe200000001ff */
[----:B------:R-:W-:Y:S01]  /*3b60*/  ISETP.GE.U32.AND P0, PT, R2, 0x2, PT ;  /* 0x000000020200780c */ /* 0x000fe20003f06070 */
[----:B------:R-:W-:Y:S01]  /*3b70*/  IMAD.MOV.U32 R8, RZ, RZ, RZ ;  /* 0x000000ffff087224 */ /* 0x000fe200078e00ff */
[----:B--2---:R-:W-:-:S04]  /*3b80*/  ULEA UR4, UR5, UR4, 0x18 ;  /* 0x0000000405047291 */ /* 0x004fc8000f8ec0ff */
[----:B------:R-:W-:Y:S02]  /*3b90*/  UIADD3 UR5, UPT, UPT, UR4, 0x1e8, URZ ;  /* 0x000001e804057890 */ /* 0x000fe4000fffe0ff */
[----:B------:R-:W-:Y:S02]  /*3ba0*/  UIADD3 UR8, UPT, UPT, UR4, 0x1e0, URZ ;  /* 0x000001e004087890 */ /* 0x000fe4000fffe0ff */
[----:B------:R-:W-:-:S12]  /*3bb0*/  UPRMT UR5, URZ, 0x654, UR5 ;  /* 0x00000654ff057896 */ /* 0x000fd80008000005 */
.L_x_70:
[----:B------:R-:W-:Y:S01]  /*3bc0*/  SHF.L.U32 R6, R3, 0x1f, RZ ;  /* 0x0000001f03067819 */ /* 0x000fe200000006ff */
[----:B------:R-:W-:Y:S02]  /*3bd0*/  IMAD.U32 R4, RZ, RZ, UR8 ;  /* 0x00000008ff047e24 */ /* 0x000fe4000f8e00ff */
[----:B------:R-:W-:Y:S01]  /*3be0*/  @!P0 IMAD.MOV.U32 R5, RZ, RZ, 0x10 ;  /* 0x00000010ff058424 */ /* 0x000fe200078e00ff */
[----:B------:R-:W2:Y:S02]  /*3bf0*/  SYNCS.PHASECHK.TRANS64.TRYWAIT P1, [UR4+0x1e8], R6 ;  /* 0x0001e806ff0075a7 */ /* 0x000ea40008021104 */
[----:B------:R-:W-:-:S04]  /*3c00*/  PRMT R4, R2, 0x654, R4 ;  /* 0x0000065402047816 */ /* 0x000fc80000000004 */
[----:B------:R-:W-:Y:S01]  /*3c10*/  SEL R0, R4, R0, !P0 ;  /* 0x0000000004007207 */ /* 0x000fe20004000000 */
[----:B--2---:R-:W-:Y:S06]  /*3c20*/  @!P1 BRA `(.L_x_68) ;  /* 0x0000005000d09947 */ /* 0x004fec0003800000 */
.L_x_192:
[----:B------:R-:W-:Y:S01]  /*3c30*/  UIADD3 UR6, UPT, UPT, UR4, 0x220, URZ ;  /* 0x0000022004067890 */ /* 0x000fe2000fffe0ff */
[----:B------:R3:W-:Y:S01]  /*3c40*/  @!P0 SYNCS.ARRIVE.TRANS64.RED RZ, [R0+URZ], R5 ;  /* 0x0000000500ff89a7 */ /* 0x0007e200080004ff */
[----:B------:R-:W-:Y:S01]  /*3c50*/  UIADD3 UR7, UPT, UPT, UR4, 0x1e0, URZ ;  /* 0x000001e004077890 */ /* 0x000fe2000fffe0ff */
[----:B------:R-:W-:-:S08]  /*3c60*/  LOP3.LUT R3, R3, 0x1, RZ, 0x3c, !PT ;  /* 0x0000000103037812 */ /* 0x000fd000078e3cff */
[----:B------:R-:W-:Y:S06]  /*3c70*/  UGETNEXTWORKID.BROADCAST [UR6], [UR7] ;  /* 0x00000000060073ca */ /* 0x000fec0008000100 */
[----:B---3--:R-:W-:-:S04]  /*3c80*/  SHF.L.U32 R5, R8, 0x1f, RZ ;  /* 0x0000001f08057819 */ /* 0x008fc800000006ff */
[----:B------:R-:W3:Y:S02]  /*3c90*/  SYNCS.PHASECHK.TRANS64.TRYWAIT P1, [UR4+0x1e0], R5 ;  /* 0x0001e005ff0075a7 */ /* 0x000ee40008021104 */
[----:B---3--:R-:W-:Y:S05]  /*3ca0*/  @!P1 BRA `(.L_x_69) ;  /* 0x0000005000c89947 */ /* 0x008fea0003800000 */
.L_x_194:
[----:B--2---:R-:W2:Y:S01]  /*3cb0*/  LDS.128 R4, [UR4+0x220] ;  /* 0x00022004ff047984 */ /* 0x004ea20008000c00 */
[----:B------:R-:W-:Y:S01]  /*3cc0*/  LOP3.LUT R8, R8, 0x1, RZ, 0x3c, !PT ;  /* 0x0000000108087812 */ /* 0x000fe200078e3cff */
[----:B------:R-:W-:Y:S01]  /*3cd0*/  @!PT LDS RZ, [RZ] ;  /* 0x00000000fffff984 */ /* 0x000fe20000000800 */
[----:B------:R-:W-:Y:S01]  /*3ce0*/  @!PT LDS RZ, [RZ] ;  /* 0x00000000fffff984 */ /* 0x000fe20000000800 */
[----:B------:R-:W-:Y:S01]  /*3cf0*/  @!PT LDS RZ, [RZ] ;  /* 0x00000000fffff984 */ /* 0x000fe20000000800 */
[----:B------:R-:W-:Y:S01]  /*3d00*/  @!PT LDS RZ, [RZ] ;  /* 0x00000000fffff984 */ /* 0x000fe20000000800 */
[----:B------:R3:W-:Y:S06]  /*3d10*/  MEMBAR.ALL.CTA ;  /* 0x0000000000007992 */ /* 0x0007ec0000008000 */
[----:B---3--:R-:W3:Y:S02]  /*3d20*/  FENCE.VIEW.ASYNC.S ;  /* 0x00000000000073c6 */ /* 0x008ee40000000000 */
[----:B---3--:R-:W-:Y:S01]  /*3d30*/  SYNCS.ARRIVE.TRANS64.RED.A1T0 RZ, [UR5], RZ ;  /* 0x000000ffffff79a7 */ /* 0x008fe20008100405 */
[----:B--2---:R-:W-:-:S13]  /*3d40*/  LOP3.LUT P1, RZ, R6, 0x1, RZ, 0xc0, !PT ;  /* 0x0000000106ff7812 */ /* 0x004fda000782c0ff */
[----:B------:R-:W-:Y:S05]  /*3d50*/  @P1 BRA `(.L_x_70) ;  /* 0xfffffffc00981947 */ /* 0x000fea000383ffff */
[----:B------:R-:W-:-:S04]  /*3d60*/  SHF.L.U32 R0, R3, 0x1f, RZ ;  /* 0x0000001f03007819 */ /* 0x000fc800000006ff */
[----:B------:R-:W2:Y:S02]  /*3d70*/  SYNCS.PHASECHK.TRANS64 P0, [UR4+0x1e8], R0 ;  /* 0x0001e800ff0075a7 */ /* 0x000ea40008001004 */
[----:B-12---:R-:W-:Y:S05]  /*3d80*/  @P0 EXIT ;  /* 0x000000000000094d */ /* 0x006fea0003800000 */
[----:B------:R-:W-:-:S07]  /*3d90*/  MOV R0, UR4 ;  /* 0x0000000400007c02 */ /* 0x000fce0008000f00 */
.L_x_71:
[----:B-1----:R-:W-:-:S04]  /*3da0*/  SHF.L.U32 R2, R3, 0x1f, RZ ;  /* 0x0000001f03027819 */ /* 0x002fc800000006ff */
[----:B------:R1:W2:Y:S03]  /*3db0*/  SYNCS.PHASECHK.TRANS64.TRYWAIT P0, [R0+URZ+0x1e8], R2 ;  /* 0x0001e802000075a7 */ /* 0x0002a600080011ff */
[----:B--2---:R-:W-:Y:S05]  /*3dc0*/  @!P0 NANOSLEEP.SYNCS 0x989680 ;  /* 0x009896800000895d */ /* 0x004fea0003900000 */
[----:B------:R-:W2:Y:S02]  /*3dd0*/  @!P0 SYNCS.PHASECHK.TRANS64 P0, [R0+URZ+0x1e8], R2 ;  /* 0x0001e802000085a7 */ /* 0x000ea400080010ff */
[----:B--2---:R-:W-:Y:S05]  /*3de0*/  @P0 EXIT ;  /* 0x000000000000094d */ /* 0x004fea0003800000 */
[----:B------:R-:W-:Y:S05]  /*3df0*/  BRA `(.L_x_71) ;  /* 0xfffffffc00e87947 */ /* 0x000fea000383ffff */
.L_x_67:
[----:B------:R-:W-:Y:S05]  /*3e00*/  BRA.U UP5, `(.L_x_72) ;  /* 0x0000000d05507547 */ /* 0x000fea000b800000 */
[----:B------:R-:W2:Y:S01]  /*3e10*/  S2UR UR7, SR_CgaCtaId ;  /* 0x00000000000779c3 */ /* 0x000ea20000008800 */
[----:B------:R-:W-:Y:S01]  /*3e20*/  UMOV UR4, 0x40 ;  /* 0x0000004000047882 */ /* 0x000fe20000000000 */
[----:B------:R-:W-:Y:S01]  /*3e30*/  NOP ;  /* 0x0000000000007918 */ /* 0x000fe20000000000 */
[----:B------:R-:W-:Y:S01]  /*3e40*/  UMOV UR6, 0x400 ;  /* 0x0000040000067882 */ /* 0x000fe20000000000 */
[----:B--2---:R-:W-:Y:S02]  /*3e50*/  ULEA UR5, UR7, UR4, 0x18 ;  /* 0x0000000407057291 */ /* 0x004fe4000f8ec0ff */
[----:B------:R-:W-:-:S07]  /*3e60*/  ULEA UR6, UR7, UR6, 0x18 ;  /* 0x0000000607067291 */ /* 0x000fce000f8ec0ff */
[----:B------:R-:W2:Y:S02]  /*3e70*/  LDS.U8 R2, [UR5+0x1c] ;  /* 0x00001c05ff027984 */ /* 0x000ea40008000000 */
[----:B--2---:R-:W-:-:S13]  /*3e80*/  ISETP.NE.AND P0, PT, R2, RZ, PT ;  /* 0x000000ff0200720c */ /* 0x004fda0003f05270 */
[----:B------:R-:W-:Y:S05]  /*3e90*/  @P0 BRA `(.L_x_73) ;  /* 0x0000000000580947 */ /* 0x000fea0003800000 */
[----:B------:R-:W-:-:S13]  /*3ea0*/  ELECT P0, URZ, PT ;  /* 0x0000000000ff782f */ /* 0x000fda0003800000 */
[----:B------:R-:W-:Y:S05]  /*3eb0*/  @!P0 BRA `(.L_x_74) ;  /* 0x0000000000608947 */ /* 0x000fea0003800000 */
[----:B------:R-:W-:Y:S01]  /*3ec0*/  UMOV UR4, 0x10 ;  /* 0x0000001000047882 */ /* 0x000fe20000000000 */
[----:B------:R-:W-:Y:S01]  /*3ed0*/  HFMA2 R2, -RZ, RZ, 0, 5.9604644775390625e-08 ;  /* 0x00000001ff027431 */ /* 0x000fe200000001ff */
[----:B------:R-:W-:-:S03]  /*3ee0*/  MOV R3, 0xffff ;  /* 0x0000ffff00037802 */ /* 0x000fc60000000f00 */
[----:B------:R-:W-:Y:S04]  /*3ef0*/  DEPBAR.LE SB2, 0x36 ;  /* 0x0000ad800000791a */ /* 0x000fe80000000000 */
[----:B------:R-:W2:Y:S02]  /*3f00*/  UTCATOMSWS.FIND_AND_SET.ALIGN UP0, UR4, UR4 ;  /* 0x00000004000475e3 */ /* 0x000ea40008000800 */
[----:B--2---:R-:W-:Y:S01]  /*3f10*/  MOV R4, UR4 ;  /* 0x0000000400047c02 */ /* 0x004fe20008000f00 */
[----:B------:R-:W-:Y:S06]  /*3f20*/  BRA.U UP0, `(.L_x_75) ;  /* 0x0000000100187547 */ /* 0x000fec000b800000 */
.L_x_76:
[----:B------:R-:W-:Y:S05]  /*3f30*/  NANOSLEEP 0x64 ;  /* 0x000000640000795d */ /* 0x000fea0003800000 */
[----:B------:R-:W-:-:S05]  /*3f40*/  UMOV UR4, 0x10 ;  /* 0x0000001000047882 */ /* 0x000fca0000000000 */
[----:B------:R-:W-:Y:S04]  /*3f50*/  DEPBAR.LE SB2, 0x36 ;  /* 0x0000ad800000791a */ /* 0x000fe80000000000 */
[----:B------:R-:W2:Y:S02]  /*3f60*/  UTCATOMSWS.FIND_AND_SET.ALIGN UP0, UR4, UR4 ;  /* 0x00000004000475e3 */ /* 0x000ea40008000800 */
[----:B--2---:R-:W-:Y:S01]  /*3f70*/  MOV R4, UR4 ;  /* 0x0000000400047c02 */ /* 0x004fe20008000f00 */
[----:B------:R-:W-:Y:S05]  /*3f80*/  BRA.U !UP0, `(.L_x_76) ;  /* 0xfffffffd08e87547 */ /* 0x000fea000b83ffff */
.L_x_75:
[-C--:B------:R-:W-:Y:S02]  /*3f90*/  SHF.L.U32 R3, R3, R4.reuse, RZ ;  /* 0x0000000403037219 */ /* 0x080fe400000006ff */
[----:B------:R-:W-:Y:S01]  /*3fa0*/  SHF.L.U32 R2, R2, R4, RZ ;  /* 0x0000000402027219 */ /* 0x000fe200000006ff */
[----:B------:R-:W-:Y:S02]  /*3fb0*/  IMAD.SHL.U32 R4, R4, 0x20, RZ ;  /* 0x0000002004047824 */ /* 0x000fe400078e00ff */
[----:B------:R2:W-:Y:S04]  /*3fc0*/  ATOMS.OR RZ, [UR5+0x14], R3 ;  /* 0x00001403ffff798c */ /* 0x0005e8000b000005 */
[----:B------:R2:W-:Y:S04]  /*3fd0*/  ATOMS.OR RZ, [UR5+0x18], R2 ;  /* 0x00001802ffff798c */ /* 0x0005e8000b000005 */
[----:B------:R2:W-:Y:S01]  /*3fe0*/  STS [UR6+0x230], R4 ;  /* 0x00023004ff007988 */ /* 0x0005e20008000806 */
[----:B------:R-:W-:Y:S05]  /*3ff0*/  BRA `(.L_x_74) ;  /* 0x0000000000107947 */ /* 0x000fea0003800000 */
.L_x_73:
[----:B------:R-:W-:-:S05]  /*4000*/  MOV R2, 0xffffffff ;  /* 0xffffffff00027802 */ /* 0x000fca0000000f00 */
[----:B------:R2:W-:Y:S02]  /*4010*/  STS [UR6+0x230], R2 ;  /* 0x00023002ff007988 */ /* 0x0005e40008000806 */
[----:B--2---:R-:W-:Y:S02]  /*4020*/  MOV R2, 0x4040 ;  /* 0x0000404000027802 */ /* 0x004fe40000000f00 */
[----:B-1---5:R-:W-:Y:S05]  /*4030*/  CALL.REL.NOINC `($__internal_1_$__cuda_sm10x_tcgen05_guardrail_trap_phase_invalid_during_alloc) ;  /* 0x0000005400647944 */ /* 0x022fea0003c00000 */
.L_x_74:
[----:B------:R-:W-:Y:S05]  /*4040*/  WARPSYNC.ALL ;  /* 0x0000000000007948 */ /* 0x000fea0003800000 */
[----:B------:R-:W3:Y:S01]  /*4050*/  S2UR UR4, SR_CgaCtaId ;  /* 0x00000000000479c3 */ /* 0x000ee20000008800 */
[----:B------:R-:W-:Y:S01]  /*4060*/  UMOV UR18, 0x400 ;  /* 0x0000040000127882 */ /* 0x000fe20000000000 */
[----:B------:R-:W-:-:S06]  /*4070*/  NOP ;  /* 0x0000000000007918 */ /* 0x000fcc0000000000 */
[----:B------:R-:W-:Y:S06]  /*4080*/  BAR.ARV 0x6, 0xa0 ;  /* 0x0182800000007b1d */ /* 0x000fec0000002000 */
[----:B------:R-:W4:Y:S01]  /*4090*/  LDCU.64 UR6, c[0x0][0x388] ;  /* 0x00007100ff0677ac */ /* 0x000f220008000a00 */
[----:B------:R-:W-:Y:S01]  /*40a0*/  LOP3.LUT R0, R0, 0xffff, RZ, 0xc0, !PT ;  /* 0x0000ffff00007812 */ /* 0x000fe200078ec0ff */
[----:B------:R-:W-:Y:S02]  /*40b0*/  IMAD.MOV.U32 R9, RZ, RZ, 0x1 ;  /* 0x00000001ff097424 */ /* 0x000fe400078e00ff */
[----:B------:R-:W-:Y:S01]  /*40c0*/  IMAD.MOV.U32 R8, RZ, RZ, RZ ;  /* 0x000000ffff087224 */ /* 0x000fe200078e00ff */
[----:B------:R-:W-:Y:S01]  /*40d0*/  R2UR UR19, R0 ;  /* 0x00000000001372ca */ /* 0x000fe200000e0000 */
[----:B--2---:R-:W-:Y:S01]  /*40e0*/  IMAD.MOV.U32 R3, RZ, RZ, RZ ;  /* 0x000000ffff037224 */ /* 0x004fe200078e00ff */
[----:B------:R-:W-:Y:S01]  /*40f0*/  UMOV UR22, URZ ;  /* 0x000000ff00167c82 */ /* 0x000fe20008000000 */
[----:B------:R-:W-:Y:S01]  /*4100*/  UMOV UR17, URZ ;  /* 0x000000ff00117c82 */ /* 0x000fe20008000000 */
[----:B------:R-:W-:Y:S01]  /*4110*/  UMOV UR26, 0x0 ;  /* 0x00000000001a7882 */ /* 0x000fe20000000000 */
[----:B---3--:R-:W-:Y:S01]  /*4120*/  ULEA UR18, UR4, UR18, 0x18 ;  /* 0x0000001204127291 */ /* 0x008fe2000f8ec0ff */
[----:B------:R-:W-:Y:S01]  /*4130*/  UMOV UR27, 0x4100490 ;  /* 0x04100490001b7882 */ /* 0x000fe20000000000 */
[----:B------:R-:W-:-:S02]  /*4140*/  UMOV UR24, 0x0 ;  /* 0x0000000000187882 */ /* 0x000fc40000000000 */
[----:B------:R-:W-:Y:S01]  /*4150*/  UIADD3 UR29, UPT, UPT, UR18, 0x1e8, URZ ;  /* 0x000001e8121d7890 */ /* 0x000fe2000fffe0ff */
[----:B------:R-:W-:Y:S01]  /*4160*/  UMOV UR25, 0x4100490 ;  /* 0x0410049000197882 */ /* 0x000fe20000000000 */
[----:B----4-:R-:W-:-:S03]  /*4170*/  UIADD3 UR4, UPT, UPT, UR6, 0x1f, URZ ;  /* 0x0000001f06047890 */ /* 0x010fc6000fffe0ff */
[----:B------:R-:W2:Y:S01]  /*4180*/  LDS R2, [UR18+0x230] ;  /* 0x00023012ff027984 */ /* 0x000ea20008000800 */
[----:B------:R-:W3:Y:S01]  /*4190*/  LDCU UR6, c[0x0][0x390] ;  /* 0x00007200ff0677ac */ /* 0x000ee20008000800 */
[----:B------:R-:W-:Y:S02]  /*41a0*/  USHF.R.S32.HI UR5, URZ, 0x1f, UR4 ;  /* 0x0000001fff057899 */ /* 0x000fe40008011404 */
[----:B------:R-:W-:Y:S02]  /*41b0*/  UPRMT UR29, URZ, 0x654, UR29 ;  /* 0x00000654ff1d7896 */ /* 0x000fe4000800001d */
[----:B------:R-:W-:Y:S02]  /*41c0*/  ULEA.HI UR4, UR5, UR4, URZ, 0x5 ;  /* 0x0000000405047291 */ /* 0x000fe4000f8f28ff */
[----:B------:R-:W-:Y:S02]  /*41d0*/  UIADD3 UR5, UPT, UPT, UR18, 0x3600, URZ ;  /* 0x0000360012057890 */ /* 0x000fe4000fffe0ff */
[----:B------:R-:W-:-:S02]  /*41e0*/  USHF.R.S32.HI UR4, URZ, 0x5, UR4 ;  /* 0x00000005ff047899 */ /* 0x000fc40008011404 */
[----:B------:R-:W-:Y:S02]  /*41f0*/  USHF.R.U32.HI UR5, URZ, 0x4, UR5 ;  /* 0x00000004ff057899 */ /* 0x000fe40008011605 */
[----:B------:R-:W-:Y:S02]  /*4200*/  UIMAD UR7, UR4, UR7, URZ ;  /* 0x00000007040772a4 */ /* 0x000fe4000f8e02ff */
[----:B------:R-:W-:Y:S02]  /*4210*/  UIADD3 UR4, UPT, UPT, UR18, 0x1d600, URZ ;  /* 0x0001d60012047890 */ /* 0x000fe4000fffe0ff */
[----:B------:R-:W-:Y:S02]  /*4220*/  ULOP3.LUT UR5, UR5, 0x3fff, URZ, 0xc0, !UPT ;  /* 0x00003fff05057892 */ /* 0x000fe4000f8ec0ff */
[----:B------:R-:W-:Y:S02]  /*4230*/  USHF.R.U32.HI UR4, URZ, 0x4, UR4 ;  /* 0x00000004ff047899 */ /* 0x000fe40008011604 */
[----:B------:R-:W-:-:S02]  /*4240*/  ULOP3.LUT UR20, UR5, 0x10000, URZ, 0xfc, !UPT ;  /* 0x0001000005147892 */ /* 0x000fc4000f8efcff */
[----:B------:R-:W-:Y:S02]  /*4250*/  ULOP3.LUT UR21, UR4, 0x3fff, URZ, 0xc0, !UPT ;  /* 0x00003fff04157892 */ /* 0x000fe4000f8ec0ff */
[----:B---3--:R-:W-:Y:S02]  /*4260*/  UIMAD UR4, UR7, UR6, URZ ;  /* 0x00000006070472a4 */ /* 0x008fe4000f8e02ff */
[----:B------:R-:W-:Y:S02]  /*4270*/  ULOP3.LUT UR21, UR21, 0x10000, URZ, 0xfc, !UPT ;  /* 0x0001000015157892 */ /* 0x000fe4000f8efcff */
[----:B------:R-:W-:Y:S02]  /*4280*/  UIADD3 UR28, UPT, UPT, UR4, -0x1, URZ ;  /* 0xffffffff041c7890 */ /* 0x000fe4000fffe0ff */
[----:B------:R-:W-:Y:S01]  /*4290*/  UISETP.GE.AND UP3, UPT, UR4, 0x1, UPT ;  /* 0x000000010400788c */ /* 0x000fe2000bf66270 */
[C---:B--2---:R-:W-:Y:S01]  /*42a0*/  VIADD R5, R2.reuse, 0x40 ;  /* 0x0000004002057836 */ /* 0x044fe20000000000 */
[----:B------:R-:W-:-:S04]  /*42b0*/  LOP3.LUT R4, R2, 0xffff, RZ, 0xc0, !PT ;  /* 0x0000ffff02047812 */ /* 0x000fc800078ec0ff */
[----:B------:R-:W-:-:S05]  /*42c0*/  LOP3.LUT R5, R5, 0xffff, RZ, 0xc0, !PT ;  /* 0x0000ffff05057812 */ /* 0x000fca00078ec0ff */
[----:B------:R2:W-:Y:S02]  /*42d0*/  STL.64 [R1], R4 ;  /* 0x0000000401007387 */ /* 0x0005e40000100a00 */
.L_x_83:
[----:B--2---:R-:W-:-:S04]  /*42e0*/  SHF.L.U32 R4, R8, 0x1f, RZ ;  /* 0x0000001f08047819 */ /* 0x004fc800000006ff */
[----:B------:R-:W2:Y:S02]  /*42f0*/  SYNCS.PHASECHK.TRANS64.TRYWAIT P0, [UR18+0x1e0], R4 ;  /* 0x0001e004ff0075a7 */ /* 0x000ea40008001112 */
[----:B--23--:R-:W-:Y:S05]  /*4300*/  @!P0 BRA `(.L_x_77) ;  /* 0x0000004c00488947 */ /* 0x00cfea0003800000 */
.L_x_196:
[----:B--2---:R-:W2:Y:S01]  /*4310*/  LDS.128 R4, [UR18+0x220] ;  /* 0x00022012ff047984 */ /* 0x004ea20008000c00 */
[----:B------:R-:W-:Y:S01]  /*4320*/  ULEA UR23, UR22, UR18, 0x3 ;  /* 0x0000001216177291 */ /* 0x000fe2000f8e18ff */
[----:B------:R-:W-:Y:S01]  /*4330*/  SHF.L.U32 R0, R9, 0x1f, RZ ;  /* 0x0000001f09007819 */ /* 0x000fe200000006ff */
[----:B------:R-:W-:Y:S01]  /*4340*/  @!PT LDS RZ, [RZ] ;  /* 0x00000000fffff984 */ /* 0x000fe20000000800 */
[----:B------:R-:W-:Y:S01]  /*4350*/  @!PT LDS RZ, [RZ] ;  /* 0x00000000fffff984 */ /* 0x000fe20000000800 */
[----:B------:R-:W-:Y:S01]  /*4360*/  @!PT LDS RZ, [RZ] ;  /* 0x00000000fffff984 */ /* 0x000fe20000000800 */
[----:B------:R-:W-:Y:S01]  /*4370*/  @!PT LDS RZ, [RZ] ;  /* 0x00000000fffff984 */ /* 0x000fe20000000800 */
[----:B------:R3:W-:Y:S06]  /*4380*/  MEMBAR.ALL.CTA ;  /* 0x0000000000007992 */ /* 0x0007ec0000008000 */
[----:B---3--:R-:W3:Y:S02]  /*4390*/  FENCE.VIEW.ASYNC.S ;  /* 0x00000000000073c6 */ /* 0x008ee40000000000 */
[----:B---3--:R-:W-:Y:S01]  /*43a0*/  SYNCS.ARRIVE.TRANS64.RED.A1T0 RZ, [UR29], RZ ;  /* 0x000000ffffff79a7 */ /* 0x008fe2000810041d */
[----:B------:R-:W3:Y:S01]  /*43b0*/  SYNCS.PHASECHK.TRANS64.TRYWAIT P0, [UR23+0x200], R0 ;  /* 0x00020000ff0075a7 */ /* 0x000ee20008001117 */
[----:B--2---:R-:W-:Y:S01]  /*43c0*/  LOP3.LUT P2, RZ, R6, 0x1, RZ, 0xc0, !PT ;  /* 0x0000000106ff7812 */ /* 0x004fe2000784c0ff */
[----:B---3--:R-:W-:-:S12]  /*43d0*/  @!P0 BRA `(.L_x_78) ;  /* 0x0000004c002c8947 */ /* 0x008fd80003800000 */
.L_x_198:
[----:B------:R-:W-:Y:S05]  /*43e0*/  BRA.U !UP3, `(.L_x_79) ;  /* 0x000000010bc87547 */ /* 0x000fea000b800000 */
[----:B--2---:R-:W-:Y:S01]  /*43f0*/  IMAD.U32 R0, RZ, RZ, UR22 ;  /* 0x00000016ff007e24 */ /* 0x004fe2000f8e00ff */
[----:B------:R-:W-:-:S04]  /*4400*/  ULEA UR4, UR17, UR18, 0x3 ;  /* 0x0000001211047291 */ /* 0x000fc8000f8e18ff */
[----:B------:R-:W-:-:S05]  /*4410*/  LEA R0, R0, R1, 0x2 ;  /* 0x0000000100007211 */ /* 0x000fca00078e10ff */
[----:B------:R2:W5:Y:S01]  /*4420*/  LDL R4, [R0] ;  /* 0x0000000000047983 */ /* 0x0005620000100800 */
[----:B------:R-:W-:Y:S01]  /*4430*/  UPLOP3.LUT UP2, UPT, UPT, UPT, UPT, 0x40, 0x4 ;  /* 0x000000000004789c */ /* 0x000fe20003f4e870 */
[----:B------:R-:W-:Y:S01]  /*4440*/  UMOV UR15, UR28 ;  /* 0x0000001c000f7c82 */ /* 0x000fe20008000000 */
[----:B------:R-:W-:Y:S01]  /*4450*/  UMOV UR8, UR17 ;  /* 0x0000001100087c82 */ /* 0x000fe20008000000 */
[----:B--2---:R-:W-:-:S04]  /*4460*/  SHF.L.U32 R0, R3, 0x1f, RZ ;  /* 0x0000001f03007819 */ /* 0x004fc800000006ff */
[----:B------:R2:W3:Y:S04]  /*4470*/  SYNCS.PHASECHK.TRANS64.TRYWAIT P1, [UR4], R0 ;  /* 0x00000000ff0075a7 */ /* 0x0004e80008021104 */
.L_x_82:
[----:B------:R-:W-:Y:S01]  /*4480*/  ULEA UR16, UR8, UR18, 0x3 ;  /* 0x0000001208107291 */ /* 0x000fe2000f8e18ff */
[----:B--234-:R-:W-:Y:S11]  /*4490*/  @P1 BRA `(.L_x_80) ;  /* 0x00000000000c1947 */ /* 0x01cff60003800000 */
[----:B------:R-:W-:Y:S04]  /*44a0*/  SHF.L.U32 R5, R3, 0x1f, RZ ;  /* 0x0000001f03057819 */ /* 0x000fe800000006ff */
[----:B------:R-:W3:Y:S02]  /*44b0*/  SYNCS.PHASECHK.TRANS64.TRYWAIT P0, [UR16], R5 ;  /* 0x00000005ff0075a7 */ /* 0x000ee40008001110 */
[----:B---3--:R-:W-:Y:S05]  /*44c0*/  @!P0 BRA `(.L_x_81) ;  /* 0x0000004c00088947 */ /* 0x008fea0003800000 */
.L_x_80:
[----:B------:R-:W-:Y:S01]  /*44d0*/  UISETP.NE.AND UP0, UPT, UR15, URZ, UPT ;  /* 0x000000ff0f00728c */ /* 0x000fe2000bf05270 */
[----:B------:R-:W-:Y:S01]  /*44e0*/  PLOP3.LUT P1, PT, PT, PT, PT, 0x80, 0x8 ;  /* 0x000000000008781c */ /* 0x000fe20003f2f070 */
[----:B------:R-:W-:Y:S02]  /*44f0*/  UIADD3 UR4, UPT, UPT, UR8, 0x1, URZ ;  /* 0x0000000108047890 */ /* 0x000fe4000fffe0ff */
[----:B------:R-:W-:Y:S02]  /*4500*/  ULEA UR10, UR8, UR21, 0x8 ;  /* 0x00000015080a7291 */ /* 0x000fe4000f8e40ff */
[----:B------:R-:W-:Y:S01]  /*4510*/  UISETP.NE.AND UP1, UPT, UR4, 0x1a, UPT ;  /* 0x0000001a0400788c */ /* 0x000fe2000bf25270 */
[----:B------:R-:W-:Y:S01]  /*4520*/  PLOP3.LUT P0, PT, PT, PT, UP0, 0x80, 0x8 ;  /* 0x000000000008781c */ /* 0x000fe20003f0f008 */
[----:B------:R-:W-:Y:S02]  /*4530*/  ULEA UR8, UR8, UR20, 0x8 ;  /* 0x0000001408087291 */ /* 0x000fe4000f8e40ff */
[----:B------:R-:W-:Y:S02]  /*4540*/  USEL UR5, URZ, 0x1, UP1 ;  /* 0x00000001ff057887 */ /* 0x000fe40008800000 */
[----:B------:R-:W-:Y:S02]  /*4550*/  USEL UR17, UR4, URZ, UP1 ;  /* 0x000000ff04117287 */ /* 0x000fe40008800000 */
[----:B------:R-:W-:Y:S02]  /*4560*/  UIADD3 UR12, UPT, UPT, UR10, 0x2, URZ ;  /* 0x000000020a0c7890 */ /* 0x000fe4000fffe0ff */
[----:B------:R-:W-:Y:S01]  /*4570*/  @UP0 ULEA UR4, UR17, UR18, 0x3 ;  /* 0x0000001211040291 */ /* 0x000fe2000f8e18ff */
[----:B------:R-:W-:Y:S01]  /*4580*/  LOP3.LUT R3, R3, UR5, RZ, 0x3c, !PT ;  /* 0x0000000503037c12 */ /* 0x000fe2000f8e3cff */
[----:B------:R-:W-:Y:S02]  /*4590*/  UIADD3 UR6, UPT, UPT, UR8, 0x2, URZ ;  /* 0x0000000208067890 */ /* 0x000fe4000fffe0ff */
[----:B------:R-:W-:Y:S01]  /*45a0*/  UIADD3 UR5, UPT, UPT, UR16, 0xd0, URZ ;  /* 0x000000d010057890 */ /* 0x000fe2000fffe0ff */
[----:B--2---:R-:W-:Y:S01]  /*45b0*/  @P0 SHF.L.U32 R0, R3, 0x1f, RZ ;  /* 0x0000001f03000819 */ /* 0x004fe200000006ff */
[----:B------:R-:W-:Y:S01]  /*45c0*/  UMOV UR11, 0x80004020 ;  /* 0x80004020000b7882 */ /* 0x000fe20000000000 */
[----:B------:R-:W-:Y:S01]  /*45d0*/  UMOV UR9, 0x80004020 ;  /* 0x8000402000097882 */ /* 0x000fe20000000000 */
[----:B------:R-:W-:Y:S01]  /*45e0*/  UMOV UR13, 0x80004020 ;  /* 0x80004020000d7882 */ /* 0x000fe20000000000 */
[----:B------:R4:W2:Y:S01]  /*45f0*/  @P0 SYNCS.PHASECHK.TRANS64.TRYWAIT P1, [UR4], R0 ;  /* 0x00000000ff0005a7 */ /* 0x0008a20008021104 */
[----:B------:R-:W-:Y:S11]  /*4600*/  ELECT P0, URZ, PT ;  /* 0x0000000000ff782f */ /* 0x000ff60003800000 */
[----:B------:R-:W-:Y:S02]  /*4610*/  @!UPT UIADD3 URZ, UPT, UPT, URZ, URZ, URZ ;  /* 0x000000fffffff290 */ /* 0x000fe4000fffe0ff */
[C---:B-----5:R-:W-:Y:S02]  /*4620*/  @P0 R2UR.BROADCAST UR4, R4.reuse ;  /* 0x00000000040402ca */ /* 0x060fe400008e0000 */
[----:B------:R-:W-:Y:S11]  /*4630*/  ELECT P0, URZ, PT ;  /* 0x0000000000ff782f */ /* 0x000ff60003800000 */
[----:B------:R-:W-:Y:S02]  /*4640*/  @!UPT UIADD3 URZ, UPT, UPT, URZ, URZ, URZ ;  /* 0x000000fffffff290 */ /* 0x000fe4000fffe0ff */
[----:B------:R-:W-:Y:S01]  /*4650*/  @P0 R2UR.BROADCAST UR14, R4 ;  /* 0x00000000040e02ca */ /* 0x000fe200008e0000 */
[----:B------:R-:W-:Y:S01]  /*4660*/  UMOV UR7, 0x80004020 ;  /* 0x8000402000077882 */ /* 0x000fe20000000000 */
[----:B------:R3:W-:Y:S01]  /*4670*/  UTCHMMA gdesc[UR8], gdesc[UR10], tmem[UR4], tmem[UR26], idesc[UR27], UP2 ;  /* 0x00ff1a0a080075ea */ /* 0x0007e20009000004 */
[----:B------:R-:W-:Y:S10]  /*4680*/  UPLOP3.LUT UP2, UPT, UPT, UPT, UPT, 0x80, 0x8 ;  /* 0x000000000008789c */ /* 0x000ff40003f4f070 */
[----:B------:R4:W-:Y:S01]  /*4690*/  UTCHMMA gdesc[UR6], gdesc[UR12], tmem[UR14], tmem[UR24], idesc[UR25], UPT ;  /* 0x00ff180c060075ea */ /* 0x0009e2000b80000e */
[----:B------:R4:W-:Y:S01]  /*46a0*/  UTCBAR.MULTICAST [UR5], URZ, UR19 ;  /* 0x000000ff050073e9 */ /* 0x0009e20008000813 */
[----:B---3--:R-:W-:Y:S02]  /*46b0*/  UIADD3 UR4, UPT, UPT, UR15, 0x1, URZ ;  /* 0x000000010f047890 */ /* 0x008fe4000fffe0ff */
[----:B------:R-:W-:Y:S02]  /*46c0*/  UIADD3 UR9, UPT, UPT, UR15, -0x1, URZ ;  /* 0xffffffff0f097890 */ /* 0x000fe4000fffe0ff */
[----:B------:R-:W-:Y:S01]  /*46d0*/  UISETP.GT.U32.AND UP0, UPT, UR4, 0x1, UPT ;  /* 0x000000010400788c */ /* 0x000fe2000bf04070 */
[----:B------:R-:W-:Y:S04]  /*46e0*/  UMOV UR8, UR17 ;  /* 0x0000001100087c82 */ /* 0x000fe80008000000 */
[----:B------:R-:W-:Y:S04]  /*46f0*/  UMOV UR15, UR9 ;  /* 0x00000009000f7c82 */ /* 0x000fe80008000000 */
[----:B------:R-:W-:Y:S05]  /*4700*/  BRA.U UP0, `(.L_x_82) ;  /* 0xfffffffd005c7547 */ /* 0x000fea000b83ffff */
.L_x_79:
[----:B------:R-:W-:Y:S01]  /*4710*/  UIADD3 UR4, UPT, UPT, UR22, 0x1, URZ ;  /* 0x0000000116047890 */ /* 0x000fe2000fffe0ff */
[----:B------:R-:W-:Y:S01]  /*4720*/  LOP3.LUT R8, R8, 0x1, RZ, 0x3c, !PT ;  /* 0x0000000108087812 */ /* 0x000fe200078e3cff */
[----:B----4-:R-:W-:Y:S02]  /*4730*/  UIADD3 UR5, UPT, UPT, UR23, 0x1f0, URZ ;  /* 0x000001f017057890 */ /* 0x010fe4000fffe0ff */
[----:B------:R-:W-:-:S04]  /*4740*/  UISETP.NE.AND UP0, UPT, UR4, 0x2, UPT ;  /* 0x000000020400788c */ /* 0x000fc8000bf05270 */
[----:B------:R-:W-:Y:S02]  /*4750*/  USEL UR6, URZ, 0x1, UP0 ;  /* 0x00000001ff067887 */ /* 0x000fe40008000000 */
[----:B------:R-:W-:Y:S01]  /*4760*/  USEL UR22, UR4, URZ, UP0 ;  /* 0x000000ff04167287 */ /* 0x000fe20008000000 */
[----:B------:R3:W-:Y:S03]  /*4770*/  UTCBAR [UR5], URZ ;  /* 0x000000ff050073e9 */ /* 0x0007e600080000ff */
[----:B------:R-:W-:Y:S01]  /*4780*/  LOP3.LUT R9, R9, UR6, RZ, 0x3c, !PT ;  /* 0x0000000609097c12 */ /* 0x000fe2000f8e3cff */
[----:B------:R-:W-:Y:S07]  /*4790*/  @P2 BRA `(.L_x_83) ;  /* 0xfffffff800d02947 */ /* 0x000fee000383ffff */
[----:B------:R-:W4:Y:S01]  /*47a0*/  S2UR UR6, SR_CgaCtaId ;  /* 0x00000000000679c3 */ /* 0x000f220000008800 */
[----:B------:R-:W-:Y:S01]  /*47b0*/  ELECT P0, URZ, PT ;  /* 0x0000000000ff782f */ /* 0x000fe20003800000 */
[----:B--2---:R-:W-:Y:S01]  /*47c0*/  IMAD.MOV.U32 R0, RZ, RZ, 0x1 ;  /* 0x00000001ff007424 */ /* 0x004fe200078e00ff */
[----:B------:R-:W-:Y:S01]  /*47d0*/  UIADD3 UR18, UPT, UPT, UR18, 0x200, URZ ;  /* 0x0000020012127890 */ /* 0x000fe2000fffe0ff */
[----:B------:R-:W-:Y:S01]  /*47e0*/  SHF.L.U32 R3, R9, 0x1f, RZ ;  /* 0x0000001f09037819 */ /* 0x000fe200000006ff */
[----:B------:R-:W-:-:S03]  /*47f0*/  UMOV UR4, 0x40 ;  /* 0x0000004000047882 */ /* 0x000fc60000000000 */
[----:B------:R-:W-:Y:S01]  /*4800*/  UVIRTCOUNT.DEALLOC.SMPOOL 0x80 ;  /* 0x000000800000784c */ /* 0x000fe20000000000 */
[----:B----4-:R-:W-:Y:S02]  /*4810*/  ULEA UR6, UR6, UR4, 0x18 ;  /* 0x0000000406067291 */ /* 0x010fe4000f8ec0ff */
[----:B------:R-:W-:-:S07]  /*4820*/  ULEA UR4, UR22, UR18, 0x3 ;  /* 0x0000001216047291 */ /* 0x000fce000f8e18ff */
[----:B------:R2:W-:Y:S02]  /*4830*/  @P0 STS.U8 [UR6+0x1c], R0 ;  /* 0x00001c00ff000988 */ /* 0x0005e40008000006 */
[----:B------:R-:W4:Y:S02]  /*4840*/  SYNCS.PHASECHK.TRANS64.TRYWAIT P0, [UR4], R3 ;  /* 0x00000003ff0075a7 */ /* 0x000f240008001104 */
[----:B--2-4-:R-:W-:Y:S05]  /*4850*/  @!P0 BRA `(.L_x_84) ;  /* 0x00000048003c8947 */ /* 0x014fea0003800000 */
.L_x_201:
[----:B------:R-:W-:-:S04]  /*4860*/  UIADD3 UR4, UPT, UPT, UR22, 0x1, URZ ;  /* 0x0000000116047890 */ /* 0x000fc8000fffe0ff */
[----:B------:R-:W-:-:S04]  /*4870*/  UISETP.NE.AND UP0, UPT, UR4, 0x2, UPT ;  /* 0x000000020400788c */ /* 0x000fc8000bf05270 */
[----:B---3--:R-:W-:Y:S02]  /*4880*/  USEL UR5, URZ, 0x1, UP0 ;  /* 0x00000001ff057887 */ /* 0x008fe40008000000 */
[----:B------:R-:W-:-:S04]  /*4890*/  USEL UR4, UR4, URZ, UP0 ;  /* 0x000000ff04047287 */ /* 0x000fc80008000000 */
[----:B------:R-:W-:Y:S01]  /*48a0*/  ULEA UR4, UR4, UR18, 0x3 ;  /* 0x0000001204047291 */ /* 0x000fe2000f8e18ff */
[----:B--2---:R-:W-:-:S04]  /*48b0*/  LOP3.LUT R3, R9, UR5, RZ, 0x3c, !PT ;  /* 0x0000000509037c12 */ /* 0x004fc8000f8e3cff */
[----:B------:R-:W-:-:S04]  /*48c0*/  SHF.L.U32 R3, R3, 0x1f, RZ ;  /* 0x0000001f03037819 */ /* 0x000fc800000006ff */
[----:B------:R-:W2:Y:S02]  /*48d0*/  SYNCS.PHASECHK.TRANS64.TRYWAIT P0, [UR4], R3 ;  /* 0x00000003ff0075a7 */ /* 0x000ea40008001104 */
[----:B--2---:R-:W-:Y:S05]  /*48e0*/  @!P0 BRA `(.L_x_85) ;  /* 0x0000004800308947 */ /* 0x004fea0003800000 */
.L_x_203:
[----:B------:R-:W-:Y:S01]  /*48f0*/  NOP ;  /* 0x0000000000007918 */ /* 0x000fe20000000000 */
[----:B--2---:R-:W2:Y:S01]  /*4900*/  LDS R0, [UR6+0x14] ;  /* 0x00001406ff007984 */ /* 0x004ea20008000800 */
[----:B------:R-:W-:Y:S01]  /*4910*/  LOP3.LUT R3, R2, 0xffff, RZ, 0xc0, !PT ;  /* 0x0000ffff02037812 */ /* 0x000fe200078ec0ff */
[----:B------:R-:W-:-:S03]  /*4920*/  IMAD.MOV.U32 R2, RZ, RZ, 0xffff ;  /* 0x0000ffffff027424 */ /* 0x000fc600078e00ff */
[----:B------:R-:W-:-:S04]  /*4930*/  SHF.R.U32.HI R3, RZ, 0x5, R3 ;  /* 0x00000005ff037819 */ /* 0x000fc80000011603 */
[----:B------:R-:W-:-:S04]  /*4940*/  SHF.L.U32 R2, R2, R3, RZ ;  /* 0x0000000302027219 */ /* 0x000fc800000006ff */
[----:B--2---:R-:W-:-:S04]  /*4950*/  LOP3.LUT R0, R0, R2, RZ, 0xc0, !PT ;  /* 0x0000000200007212 */ /* 0x004fc800078ec0ff */
[----:B------:R-:W-:Y:S01]  /*4960*/  ISETP.NE.AND P0, PT, R0, R2, PT ;  /* 0x000000020000720c */ /* 0x000fe20003f05270 */
[----:B------:R-:W-:-:S05]  /*4970*/  IMAD.MOV.U32 R0, RZ, RZ, 0x1 ;  /* 0x00000001ff007424 */ /* 0x000fca00078e00ff */
[----:B------:R-:W-:-:S07]  /*4980*/  SHF.L.U32 R0, R0, R3, RZ ;  /* 0x0000000300007219 */ /* 0x000fce00000006ff */
[----:B------:R-:W-:Y:S05]  /*4990*/  @P0 BRA `(.L_x_86) ;  /* 0x00000000005c0947 */ /* 0x000fea0003800000 */
[----:B------:R-:W2:Y:S02]  /*49a0*/  LDS R3, [UR6+0x18] ;  /* 0x00001806ff037984 */ /* 0x000ea40008000800 */
[----:B--2---:R-:W-:-:S04]  /*49b0*/  LOP3.LUT R3, R3, R0, RZ, 0xc0, !PT ;  /* 0x0000000003037212 */ /* 0x004fc800078ec0ff */
[----:B------:R-:W-:-:S13]  /*49c0*/  ISETP.NE.AND P0, PT, R3, R0, PT ;  /* 0x000000000300720c */ /* 0x000fda0003f05270 */
[----:B------:R-:W-:Y:S05]  /*49d0*/  @P0 BRA `(.L_x_87) ;  /* 0x0000000000400947 */ /* 0x000fea0003800000 */
[----:B------:R-:W-:Y:S01]  /*49e0*/  R2UR UR4, R2 ;  /* 0x00000000020472ca */ /* 0x000fe200000e0000 */
[----:B------:R-:W2:Y:S01]  /*49f0*/  S2R R3, SR_LANEID ;  /* 0x0000000000037919 */ /* 0x000ea20000000000 */
[----:B------:R-:W-:-:S04]  /*4a00*/  LOP3.LUT R0, RZ, R0, RZ, 0x33, !PT ;  /* 0x00000000ff007212 */ /* 0x000fc800078e33ff */
[----:B------:R-:W3:Y:S07]  /*4a10*/  REDUX UR7, R0 ;  /* 0x00000000000773c4 */ /* 0x000eee0000000000 */
[----:B------:R-:W-:-:S03]  /*4a20*/  ULOP3.LUT UR5, URZ, UR4, URZ, 0x33, !UPT ;  /* 0x00000004ff057292 */ /* 0x000fc6000f8e33ff */
[----:B------:R-:W-:Y:S02]  /*4a30*/  VOTEU.ANY UR4, UPT, PT ;  /* 0x0000000000047886 */ /* 0x000fe400038e0100 */
[----:B------:R-:W-:Y:S01]  /*4a40*/  UFLO.U32 UR4, UR4 ;  /* 0x00000004000472bd */ /* 0x000fe200080e0000 */
[----:B------:R-:W-:-:S04]  /*4a50*/  IMAD.U32 R2, RZ, RZ, UR5 ;  /* 0x00000005ff027e24 */ /* 0x000fc8000f8e00ff */
[----:B------:R-:W4:Y:S02]  /*4a60*/  REDUX UR8, R2 ;  /* 0x00000000020873c4 */ /* 0x000f240000000000 */
[----:B------:R1:W-:Y:S01]  /*4a70*/  UTCATOMSWS.AND URZ, UR5 ;  /* 0x0000000500ff79e3 */ /* 0x0003e20008000000 */
[----:B---3--:R-:W-:Y:S01]  /*4a80*/  IMAD.U32 R0, RZ, RZ, UR7 ;  /* 0x00000007ff007e24 */ /* 0x008fe2000f8e00ff */
[----:B--2---:R-:W-:Y:S01]  /*4a90*/  ISETP.EQ.U32.AND P0, PT, R3, UR4, PT ;  /* 0x0000000403007c0c */ /* 0x004fe2000bf02070 */
[----:B----4-:R-:W-:-:S12]  /*4aa0*/  IMAD.U32 R2, RZ, RZ, UR8 ;  /* 0x00000008ff027e24 */ /* 0x010fd8000f8e00ff */
[----:B------:R2:W-:Y:S04]  /*4ab0*/  @P0 ATOMS.AND RZ, [UR6+0x14], R2 ;  /* 0x00001402ffff098c */ /* 0x0005e8000a800006 */
[----:B------:R2:W-:Y:S01]  /*4ac0*/  @P0 ATOMS.AND RZ, [UR6+0x18], R0 ;  /* 0x00001800ffff098c */ /* 0x0005e2000a800006 */
[----:B-1----:R-:W-:Y:S05]  /*4ad0*/  BRA `(.L_x_88) ;  /* 0x0000000000147947 */ /* 0x002fea0003800000 */
.L_x_87:
[----:B------:R-:W-:Y:S02]  /*4ae0*/  MOV R2, 0x4b00 ;  /* 0x00004b0000027802 */ /* 0x000fe40000000f00 */
[----:B-1---5:R-:W-:Y:S05]  /*4af0*/  CALL.REL.NOINC `($__internal_0_$__cuda_sm10x_tcgen05_guardrail_trap_col_being_dealloced_not_returned_by_alloc) ;  /* 0x0000004800a87944 */ /* 0x022fea0003c00000 */
[----:B------:R-:W-:Y:S05]  /*4b00*/  BRA `(.L_x_88) ;  /* 0x0000000000087947 */ /* 0x000fea0003800000 */
.L_x_86:
[----:B------:R-:W-:Y:S02]  /*4b10*/  MOV R2, 0x4b30 ;  /* 0x00004b3000027802 */ /* 0x000fe40000000f00 */
[----:B-1---5:R-:W-:Y:S05]  /*4b20*/  CALL.REL.NOINC `($__internal_2_$__cuda_sm10x_tcgen05_guardrail_trap_unallocated_columns_being_dealloced) ;  /* 0x0000004800b47944 */ /* 0x022fea0003c00000 */
.L_x_88:
[----:B------:R-:W-:Y:S01]  /*4b30*/  NOP ;  /* 0x0000000000007918 */ /* 0x000fe20000000000 */
[----:B------:R-:W-:Y:S05]  /*4b40*/  EXIT ;  /* 0x000000000000794d */ /* 0x000fea0003800000 */
.L_x_72:
[----:B------:R-:W-:-:S09]  /*4b50*/  UISETP.NE.OR UP0, UPT, UR18, 0x3, !UP3 ;  /* 0x000000031200788c */ /* 0x000fd2000df05670 */
[----:B------:R-:W-:Y:S05]  /*4b60*/  BRA.U UP0, `(.L_x_89) ;  /* 0x0000001100487547 */ /* 0x000fea000b800000 */
[----:B------:R-:W2:Y:S01]  /*4b70*/  LDCU.64 UR4, c[0x0][0x888] ;  /* 0x00011100ff0477ac */ /* 0x000ea20008000a00 */
[----:B------:R-:W3:Y:S01]  /*4b80*/  S2UR UR6, SR_CgaCtaId ;  /* 0x00000000000679c3 */ /* 0x000ee20000008800 */
[----:B------:R-:W-:Y:S01]  /*4b90*/  HFMA2 R9, -RZ, RZ, 0, 5.9604644775390625e-08 ;  /* 0x00000001ff097431 */ /* 0x000fe200000001ff */
[----:B------:R-:W-:Y:S01]  /*4ba0*/  MOV R8, RZ ;  /* 0x000000ff00087202 */ /* 0x000fe20000000f00 */
[----:B------:R-:W4:Y:S01]  /*4bb0*/  LDCU UR36, c[0x0][0x370] ;  /* 0x00006e00ff2477ac */ /* 0x000f220008000800 */
[----:B------:R-:W-:Y:S01]  /*4bc0*/  HFMA2 R3, -RZ, RZ, 0, 0.00048828125 ;  /* 0x00001000ff037431 */ /* 0x000fe200000001ff */
[----:B------:R-:W1:Y:S03]  /*4bd0*/  LDCU.128 UR32, c[0x0][0xb10] ;  /* 0x00016200ff2077ac */ /* 0x000e660008000c00 */
[----:B------:R-:W4:Y:S01]  /*4be0*/  LDC.64 R10, c[0x0][0x348] ;  /* 0x0000d200ff0a7b82 */ /* 0x000f220000000a00 */
[----:B------:R-:W1:Y:S01]  /*4bf0*/  LDCU UR27, c[0x0][0x374] ;  /* 0x00006e80ff1b77ac */ /* 0x000e620008000800 */
[----:B------:R-:W4:Y:S01]  /*4c00*/  LDCU.64 UR28, c[0x0][0x890] ;  /* 0x00011200ff1c77ac */ /* 0x000f220008000a00 */
[----:B------:R-:W4:Y:S01]  /*4c10*/  LDCU UR18, c[0x0][0xb0c] ;  /* 0x00016180ff1277ac */ /* 0x000f220008000800 */
[----:B--2---:R-:W-:Y:S01]  /*4c20*/  UISETP.NE.U32.AND UP0, UPT, UR4, URZ, UPT ;  /* 0x000000ff0400728c */ /* 0x004fe2000bf05070 */
[----:B------:R-:W2:Y:S01]  /*4c30*/  LDCU UR46, c[0x0][0xb20] ;  /* 0x00016400ff2e77ac */ /* 0x000ea20008000800 */
[----:B------:R-:W2:Y:S01]  /*4c40*/  LDCU UR4, c[0x0][0xb30] ;  /* 0x00016600ff0477ac */ /* 0x000ea20008000800 */
[----:B------:R-:W2:Y:S01]  /*4c50*/  LDCU.128 UR40, c[0x0][0x980] ;  /* 0x00013000ff2877ac */ /* 0x000ea20008000c00 */
[----:B------:R-:W-:Y:S01]  /*4c60*/  UMOV UR24, 0x400 ;  /* 0x0000040000187882 */ /* 0x000fe20000000000 */
[----:B-1----:R-:W-:-:S02]  /*4c70*/  UIMAD.WIDE.U32 UR8, UR27, UR35, URZ ;  /* 0x000000231b0872a5 */ /* 0x002fc4000f8e00ff */
[----:B---3--:R-:W-:Y:S02]  /*4c80*/  ULEA UR24, UR6, UR24, 0x18 ;  /* 0x0000001806187291 */ /* 0x008fe4000f8ec0ff */
[----:B----4-:R-:W-:Y:S02]  /*4c90*/  UIMAD.WIDE.U32 UR6, UR36, UR32, URZ ;  /* 0x00000020240672a5 */ /* 0x010fe4000f8e00ff */
[----:B------:R-:W-:Y:S02]  /*4ca0*/  UISETP.NE.AND.EX UP5, UPT, UR5, URZ, UPT, UP0 ;  /* 0x000000ff0500728c */ /* 0x000fe4000bfa5300 */
[----:B------:R-:W-:Y:S02]  /*4cb0*/  UISETP.NE.U32.AND UP6, UPT, UR28, URZ, UPT ;  /* 0x000000ff1c00728c */ /* 0x000fe4000bfc5070 */
[----:B------:R-:W-:Y:S02]  /*4cc0*/  UIADD3 UR37, UPT, UPT, UR24, 0x1e8, URZ ;  /* 0x000001e818257890 */ /* 0x000fe4000fffe0ff */
[----:B------:R-:W-:-:S02]  /*4cd0*/  UISETP.NE.AND UP0, UPT, UR39, 0x1, UPT ;  /* 0x000000012700788c */ /* 0x000fc4000bf05270 */
[----:B------:R-:W-:Y:S01]  /*4ce0*/  UISETP.NE.AND UP0, UPT, UR18, 0x1, UPT ;  /* 0x000000011200788c */ /* 0x000fe2000bf05270 */
[----:B------:R-:W-:Y:S01]  /*4cf0*/  UMOV UR6, UR7 ;  /* 0x0000000700067c82 */ /* 0x000fe20008000000 */
[----:B------:R-:W-:Y:S01]  /*4d00*/  UMOV UR38, UR9 ;  /* 0x0000000900267c82 */ /* 0x000fe20008000000 */
[----:B------:R-:W-:Y:S02]  /*4d10*/  USEL UR45, URZ, 0x1, UP4 ;  /* 0x00000001ff2d7887 */ /* 0x000fe4000a000000 */
[----:B------:R-:W-:Y:S02]  /*4d20*/  UISETP.GE.AND UP2, UPT, UR39, 0x1, UPT ;  /* 0x000000012700788c */ /* 0x000fe4000bf46270 */
[----:B------:R-:W-:Y:S01]  /*4d30*/  UISETP.NE.AND UP0, UPT, UR34, 0x1, UPT ;  /* 0x000000012200788c */ /* 0x000fe2000bf05270 */
[----:B------:R-:W-:Y:S01]  /*4d40*/  UMOV UR25, URZ ;  /* 0x000000ff00197c82 */ /* 0x000fe20008000000 */
[----:B------:R-:W-:Y:S01]  /*4d50*/  UPLOP3.LUT UP4, UPT, UPT, UPT, UPT, 0x40, 0x4 ;  /* 0x000000000004789c */ /* 0x000fe20003f8e870 */
[----:B------:R-:W1:Y:S01]  /*4d60*/  LDCU.64 UR16, c[0x0][0xb28] ;  /* 0x00016500ff1077ac */ /* 0x000e620008000a00 */
[----:B------:R-:W3:Y:S01]  /*4d70*/  LDCU.64 UR30, c[0x0][0x990] ;  /* 0x00013200ff1e77ac */ /* 0x000ee20008000a00 */
[----:B------:R-:W-:-:S02]  /*4d80*/  UISETP.NE.AND.EX UP6, UPT, UR29, URZ, UPT, UP6 ;  /* 0x000000ff1d00728c */ /* 0x000fc4000bfc5360 */
[----:B------:R-:W-:Y:S02]  /*4d90*/  UPRMT UR37, URZ, 0x654, UR37 ;  /* 0x00000654ff257896 */ /* 0x000fe40008000025 */
[----:B------:R-:W-:Y:S02]  /*4da0*/  USHF.R.U32.HI UR44, URZ, UR33, UR6 ;  /* 0x00000021ff2c7299 */ /* 0x000fe40008011606 */
[----:B--2---:R-:W-:Y:S02]  /*4db0*/  USHF.R.U32.HI UR38, URZ, UR46, UR38 ;  /* 0x0000002eff267299 */ /* 0x004fe40008011626 */
[----:B------:R-:W-:Y:S02]  /*4dc0*/  UISETP.NE.AND UP3, UPT, UR4, 0x1, UPT ;  /* 0x000000010400788c */ /* 0x000fe4000bf65270 */
[----:B------:R-:W-:Y:S02]  /*4dd0*/  UISETP.NE.AND UP2, UPT, UR40, 0x1, UPT ;  /* 0x000000012800788c */ /* 0x000fe4000bf45270 */
[----:B------:R-:W-:-:S11]  /*4de0*/  UISETP.NE.AND UP0, UPT, UR43, 0x1, UPT ;  /* 0x000000012b00788c */ /* 0x000fd6000bf05270 */
.L_x_98:
[----:B------:R-:W-:Y:S04]  /*4df0*/  SHF.L.U32 R2, R8, 0x1f, RZ ;  /* 0x0000001f08027819 */ /* 0x000fe800000006ff */
[----:B--2---:R-:W2:Y:S02]  /*4e00*/  SYNCS.PHASECHK.TRANS64.TRYWAIT P0, [UR24+0x1e0], R2 ;  /* 0x0001e002ff0075a7 */ /* 0x004ea40008001118 */
[----:B--2---:R-:W-:Y:S05]  /*4e10*/  @!P0 BRA `(.L_x_90) ;  /* 0x0000004000fc8947 */ /* 0x004fea0003800000 */
.L_x_205:
[----:B------:R-:W4:Y:S01]  /*4e20*/  LDS.128 R4, [UR24+0x220] ;  /* 0x00022018ff047984 */ /* 0x000f220008000c00 */
[----:B------:R-:W-:Y:S01]  /*4e30*/  UISETP.GE.AND UP0, UPT, UR39, 0x1, UPT ;  /* 0x000000012700788c */ /* 0x000fe2000bf06270 */
[----:B------:R-:W-:Y:S01]  /*4e40*/  @!PT LDS RZ, [RZ] ;  /* 0x00000000fffff984 */ /* 0x000fe20000000800 */
[----:B------:R-:W-:Y:S01]  /*4e50*/  @!PT LDS RZ, [RZ] ;  /* 0x00000000fffff984 */ /* 0x000fe20000000800 */
[----:B------:R-:W-:Y:S01]  /*4e60*/  @!PT LDS RZ, [RZ] ;  /* 0x00000000fffff984 */ /* 0x000fe20000000800 */
[----:B------:R-:W-:Y:S01]  /*4e70*/  @!PT LDS RZ, [RZ] ;  /* 0x00000000fffff984 */ /* 0x000fe20000000800 */
[----:B------:R1:W-:Y:S06]  /*4e80*/  MEMBAR.ALL.CTA ;  /* 0x0000000000007992 */ /* 0x0003ec0000008000 */
[----:B-1----:R-:W1:Y:S02]  /*4e90*/  FENCE.VIEW.ASYNC.S ;  /* 0x00000000000073c6 */ /* 0x002e640000000000 */
[----:B-1----:R-:W-:Y:S01]  /*4ea0*/  SYNCS.ARRIVE.TRANS64.RED.A1T0 RZ, [UR37], RZ ;  /* 0x000000ffffff79a7 */ /* 0x002fe20008100425 */
[----:B----4-:R-:W-:Y:S11]  /*4eb0*/  LOP3.LUT P0, RZ, R6, 0x1, RZ, 0xc0, !PT ;  /* 0x0000000106ff7812 */ /* 0x010ff6000780c0ff */
[----:B------:R-:W-:Y:S02]  /*4ec0*/  @!UPT UIADD3 URZ, UPT, UPT, URZ, URZ, URZ ;  /* 0x000000fffffff290 */ /* 0x000fe4000fffe0ff */
[----:B------:R-:W-:Y:S01]  /*4ed0*/  VOTEU.ANY UP2, P0 ;  /* 0x0000000000ff7886 */ /* 0x000fe20000040100 */
[----:B------:R-:W-:Y:S11]  /*4ee0*/  PLOP3.LUT P0, PT, PT, PT, UP2, 0x80, 0x8 ;  /* 0x000000000008781c */ /* 0x000ff60003f0f028 */
[----:B------:R-:W-:Y:S02]  /*4ef0*/  @!UPT UIADD3 URZ, UPT, UPT, URZ, URZ, URZ ;  /* 0x000000fffffff290 */ /* 0x000fe4000fffe0ff */
[----:B--2---:R-:W-:Y:S02]  /*4f00*/  @P0 MOV R2, R4 ;  /* 0x0000000400020202 */ /* 0x004fe40000000f00 */
[----:B------:R-:W-:Y:S02]  /*4f10*/  @P0 LOP3.LUT R0, R5, 0xffff, RZ, 0xc0, !PT ;  /* 0x0000ffff05000812 */ /* 0x000fe400078ec0ff */
[----:B------:R-:W-:Y:S02]  /*4f20*/  @P0 R2UR UR5, R2 ;  /* 0x00000000020502ca */ /* 0x000fe400000e0000 */
[----:B------:R-:W-:Y:S11]  /*4f30*/  @P0 R2UR UR4, R0 ;  /* 0x00000000000402ca */ /* 0x000ff600000e0000 */
[----:B------:R-:W-:Y:S02]  /*4f40*/  @UP2 UMOV UR15, UR5 ;  /* 0x00000005000f2c82 */ /* 0x000fe40008000000 */
[----:B------:R-:W-:Y:S01]  /*4f50*/  @UP2 UMOV UR14, UR4 ;  /* 0x00000004000e2c82 */ /* 0x000fe20008000000 */
[----:B------:R-:W-:Y:S05]  /*4f60*/  BRA.U !UP0, `(.L_x_91) ;  /* 0x0000000108c07547 */ /* 0x000fea000b800000 */
[----:B------:R-:W-:Y:S02]  /*4f70*/  UIMAD.WIDE.U32 UR8, UR14, UR35, URZ ;  /* 0x000000230e0872a5 */ /* 0x000fe4000f8e00ff */
[----:B------:R-:W-:Y:S02]  /*4f80*/  UP2UR UR19, UPR, URZ, 0x4 ;  /* 0x00000004ff137883 */ /* 0x000fe40008000000 */
[----:B------:R-:W-:Y:S02]  /*4f90*/  UISETP.NE.AND UP2, UPT, UR34, 0x1, UPT ;  /* 0x000000012200788c */ /* 0x000fe4000bf45270 */
[----:B------:R-:W-:Y:S02]  /*4fa0*/  UIMAD.WIDE.U32 UR10, UR15, UR32, URZ ;  /* 0x000000200f0a72a5 */ /* 0x000fe4000f8e00ff */
[----:B------:R-:W-:Y:S02]  /*4fb0*/  USEL UR4, UR27, UR38, !UP2 ;  /* 0x000000261b047287 */ /* 0x000fe4000d000000 */
[----:B------:R-:W-:Y:S02]  /*4fc0*/  UISETP.NE.AND UP0, UPT, UR18, 0x1, UPT ;  /* 0x000000011200788c */ /* 0x000fe4000bf05270 */
[----:B------:R-:W-:Y:S02]  /*4fd0*/  UP2UR UR22, UPR, URZ, 0x2 ;  /* 0x00000002ff167883 */ /* 0x000fe40008000000 */
[----:B------:R-:W-:Y:S02]  /*4fe0*/  UISETP.NE.AND UP1, UPT, UR39, 0x1, UPT ;  /* 0x000000012700788c */ /* 0x000fe4000bf25270 */
[----:B------:R-:W-:Y:S02]  /*4ff0*/  UIMAD.WIDE.U32 UR12, UR4, UR16, URZ ;  /* 0x00000010040c72a5 */ /* 0x000fe4000f8e00ff */
[----:B------:R-:W-:Y:S01]  /*5000*/  USEL UR7, UR36, UR44, !UP0 ;  /* 0x0000002c24077287 */ /* 0x000fe2000c000000 */
[----:B------:R-:W-:Y:S02]  /*5010*/  UMOV UR5, UR9 ;  /* 0x0000000900057c82 */ /* 0x000fe40008000000 */
[----:B------:R-:W-:Y:S02]  /*5020*/  USHF.R.U32.HI UR6, URZ, UR46, UR5 ;  /* 0x0000002eff067299 */ /* 0x000fe40008011605 */
[----:B------:R-:W-:Y:S02]  /*5030*/  UIMAD.WIDE.U32 UR20, UR7, UR16, URZ ;  /* 0x00000010071472a5 */ /* 0x000fe4000f8e00ff */
[----:B------:R-:W-:Y:S02]  /*5040*/  USEL UR6, UR14, UR6, !UP2 ;  /* 0x000000060e067287 */ /* 0x000fe4000d000000 */
[----:B------:R-:W-:Y:S01]  /*5050*/  UISETP.NE.AND UP2, UPT, UR19, URZ, UPT ;  /* 0x000000ff1300728c */ /* 0x000fe2000bf45270 */
[----:B------:R-:W-:Y:S01]  /*5060*/  UMOV UR5, UR11 ;  /* 0x0000000b00057c82 */ /* 0x000fe20008000000 */
[----:B------:R-:W-:Y:S02]  /*5070*/  UIMAD.WIDE.U32 UR10, UR6, UR16, URZ ;  /* 0x00000010060a72a5 */ /* 0x000fe4000f8e00ff */
[----:B------:R-:W-:Y:S03]  /*5080*/  USHF.R.U32.HI UR8, URZ, UR33, UR5 ;  /* 0x00000021ff087299 */ /* 0x000fe60008011605 */
[----:B------:R-:W-:Y:S02]  /*5090*/  UMOV UR5, UR13 ;  /* 0x0000000d00057c82 */ /* 0x000fe40008000000 */
[----:B------:R-:W-:Y:S03]  /*50a0*/  @UP1 USHF.R.U32.HI UR4, URZ, UR17, UR5 ;  /* 0x00000011ff041299 */ /* 0x000fe60008011605 */
[----:B------:R-:W-:Y:S01]  /*50b0*/  UMOV UR5, UR21 ;  /* 0x0000001500057c82 */ /* 0x000fe20008000000 */
[----:B------:R-:W-:Y:S02]  /*50c0*/  UIMAD UR4, UR39, UR4, URZ ;  /* 0x00000004270472a4 */ /* 0x000fe4000f8e02ff */
[----:B------:R-:W-:Y:S02]  /*50d0*/  @UP1 USHF.R.U32.HI UR7, URZ, UR17, UR5 ;  /* 0x00000011ff071299 */ /* 0x000fe40008011605 */
[----:B------:R-:W-:Y:S02]  /*50e0*/  USEL UR5, UR15, UR8, !UP0 ;  /* 0x000000080f057287 */ /* 0x000fe4000c000000 */
[----:B------:R-:W-:Y:S02]  /*50f0*/  UIMAD UR8, UR39, UR7, URZ ;  /* 0x00000007270872a4 */ /* 0x000fe4000f8e02ff */
[----:B------:R-:W-:Y:S03]  /*5100*/  UISETP.GE.AND UP0, UPT, UR6, UR4, UPT ;  /* 0x000000040600728c */ /* 0x000fe6000bf06270 */
[----:B------:R-:W-:Y:S01]  /*5110*/  UMOV UR4, UR11 ;  /* 0x0000000b00047c82 */ /* 0x000fe20008000000 */
[----:B------:R-:W-:Y:S02]  /*5120*/  UISETP.GE.OR UP0, UPT, UR5, UR8, UP0 ;  /* 0x000000080500728c */ /* 0x000fe40008706670 */
[----:B------:R-:W-:Y:S02]  /*5130*/  USHF.R.U32.HI UR4, URZ, UR17, UR4 ;  /* 0x00000011ff047299 */ /* 0x000fe40008011604 */
[----:B------:R-:W-:Y:S02]  /*5140*/  UIMAD.WIDE.U32 UR8, UR5, UR16, URZ ;  /* 0x00000010050872a5 */ /* 0x000fe4000f8e00ff */
[----:B------:R-:W-:Y:S04]  /*5150*/  USEL UR10, UR6, UR4, !UP1 ;  /* 0x00000004060a7287 */ /* 0x000fe8000c800000 */
[----:B------:R-:W-:Y:S01]  /*5160*/  UIADD3 UR11, UPT, UPT, -UR10, URZ, URZ ;  /* 0x000000ff0a0b7290 */ /* 0x000fe2000fffe1ff */
[----:B------:R-:W-:Y:S02]  /*5170*/  @!UP0 UMOV UR4, UR9 ;  /* 0x0000000900048c82 */ /* 0x000fe40008000000 */
[----:B------:R-:W-:Y:S02]  /*5180*/  @!UP0 USHF.R.U32.HI UR4, URZ, UR17, UR4 ;  /* 0x00000011ff048299 */ /* 0x000fe40008011604 */
[----:B------:R-:W-:Y:S02]  /*5190*/  UIMAD UR8, UR39, UR11, UR6 ;  /* 0x0000000b270872a4 */ /* 0x000fe4000f8e0206 */
[----:B------:R-:W-:Y:S02]  /*51a0*/  @!UP0 USEL UR4, UR5, UR4, !UP1 ;  /* 0x0000000405048287 */ /* 0x000fe4000c800000 */
[----:B------:R-:W-:Y:S02]  /*51b0*/  UISETP.NE.AND UP1, UPT, UR22, URZ, UPT ;  /* 0x000000ff1600728c */ /* 0x000fe4000bf25270 */
[----:B------:R-:W-:Y:S02]  /*51c0*/  @!UP0 UIMAD UR8, UR7, UR8, UR4 ;  /* 0x00000008070882a4 */ /* 0x000fe4000f8e0204 */
[----:B------:R-:W-:Y:S02]  /*51d0*/  @!UP0 UIADD3 UR9, UPT, UPT, UR10, -UR4, URZ ;  /* 0x800000040a098290 */ /* 0x000fe4000fffe0ff */
[----:B------:R-:W-:Y:S02]  /*51e0*/  UIADD3 UR4, UPT, UPT, -UR5, URZ, URZ ;  /* 0x000000ff05047290 */ /* 0x000fe4000fffe1ff */
[----:B------:R-:W-:Y:S02]  /*51f0*/  UIADD3 UR7, UPT, UPT, -UR6, URZ, URZ ;  /* 0x000000ff06077290 */ /* 0x000fe4000fffe1ff */
[----:B------:R-:W-:Y:S02]  /*5200*/  @!UP0 UIMAD UR6, UR9, UR39, UR5 ;  /* 0x00000027090682a4 */ /* 0x000fe4000f8e0205 */
[----:B------:R-:W-:Y:S02]  /*5210*/  UIMAD UR15, UR18, UR4, UR15 ;  /* 0x00000004120f72a4 */ /* 0x000fe4000f8e020f */
[----:B------:R-:W-:Y:S01]  /*5220*/  UIMAD UR4, UR34, UR7, UR14 ;  /* 0x00000007220472a4 */ /* 0x000fe2000f8e020e */
[----:B------:R-:W-:Y:S02]  /*5230*/  @!UP0 UMOV UR5, UR8 ;  /* 0x0000000800058c82 */ /* 0x000fe40008000000 */
[----:B------:R-:W-:Y:S02]  /*5240*/  UIMAD UR15, UR5, UR18, UR15 ;  /* 0x00000012050f72a4 */ /* 0x000fe4000f8e020f */
[----:B------:R-:W-:Y:S11]  /*5250*/  UIMAD UR14, UR6, UR34, UR4 ;  /* 0x00000022060e72a4 */ /* 0x000ff6000f8e0204 */
[----:B------:R-:W-:Y:S01]  /*5260*/  @!UPT UIADD3 URZ, UPT, UPT, URZ, URZ, URZ ;  /* 0x000000fffffff290 */ /* 0x000fe2000fffe0ff */
.L_x_91:
[----:B------:R-:W1:Y:S01]  /*5270*/  @!UP3 LDCU.128 UR20, c[0x0][0xb10] ;  /* 0x00016200ff14b7ac */ /* 0x000e620008000c00 */
[----:B------:R-:W-:Y:S04]  /*5280*/  ISETP.NE.U32.AND P1, PT, RZ, UR28, PT ;  /* 0x0000001cff007c0c */ /* 0x000fe8000bf25070 */
[----:B------:R-:W-:Y:S01]  /*5290*/  ISETP.NE.AND.EX P1, PT, RZ, UR29, PT, P1 ;  /* 0x0000001dff007c0c */ /* 0x000fe2000bf25310 */
[----:B------:R-:W2:Y:S01]  /*52a0*/  @!UP3 LDCU UR5, c[0x0][0xb0c] ;  /* 0x00016180ff05b7ac */ /* 0x000ea20008000800 */
[----:B------:R-:W-:Y:S02]  /*52b0*/  USHF.L.U32 UR10, UR26, 0x6, URZ ;  /* 0x000000061a0a7899 */ /* 0x000fe400080006ff */
[----:B-1----:R-:W-:Y:S07]  /*52c0*/  UIMAD.WIDE.U32 UR6, UR15, UR20, URZ ;  /* 0x000000140f0672a5 */ /* 0x002fee000f8e00ff */
[----:B------:R-:W-:Y:S01]  /*52d0*/  @!UP3 UMOV UR4, UR7 ;  /* 0x000000070004bc82 */ /* 0x000fe20008000000 */
[----:B--2---:R-:W-:Y:S02]  /*52e0*/  @!UP3 UISETP.NE.AND UP0, UPT, UR5, 0x1, UPT ;  /* 0x000000010500b88c */ /* 0x004fe4000bf05270 */
[----:B------:R-:W-:Y:S02]  /*52f0*/  @!UP3 USHF.R.U32.HI UR4, URZ, UR21, UR4 ;  /* 0x00000015ff04b299 */ /* 0x000fe40008011604 */
[----:B------:R-:W-:Y:S02]  /*5300*/  UIMAD.WIDE.U32 UR6, UR14, UR23, URZ ;  /* 0x000000170e0672a5 */ /* 0x000fe4000f8e00ff */
[----:B------:R-:W-:Y:S02]  /*5310*/  @!UP3 USEL UR8, UR15, UR4, !UP0 ;  /* 0x000000040f08b287 */ /* 0x000fe4000c000000 */
[----:B------:R-:W-:Y:S03]  /*5320*/  @!UP3 UISETP.NE.AND UP0, UPT, UR22, 0x1, UPT ;  /* 0x000000011600b88c */ /* 0x000fe6000bf05270 */
[----:B------:R-:W-:Y:S02]  /*5330*/  @!UP3 UMOV UR6, UR7 ;  /* 0x000000070006bc82 */ /* 0x000fe40008000000 */
[----:B------:R-:W1:Y:S02]  /*5340*/  @!UP3 LDCU UR4, c[0x0][0xb20] ;  /* 0x00016400ff04b7ac */ /* 0x000e640008000800 */
[----:B-1----:R-:W-:Y:S04]  /*5350*/  @!UP3 USHF.R.U32.HI UR6, URZ, UR4, UR6 ;  /* 0x00000004ff06b299 */ /* 0x002fe80008011606 */
[----:B------:R-:W-:Y:S04]  /*5360*/  @!UP3 USEL UR6, UR14, UR6, !UP0 ;  /* 0x000000060e06b287 */ /* 0x000fe8000c000000 */
[----:B------:R-:W-:Y:S02]  /*5370*/  @!UP3 UIADD3 UR4, UPT, UPT, -UR8, UR6, URZ ;  /* 0x000000060804b290 */ /* 0x000fe4000fffe1ff */
[----:B------:R-:W-:Y:S02]  /*5380*/  @!UP3 UIADD3 UR6, UPT, UPT, UR8, -UR6, URZ ;  /* 0x800000060806b290 */ /* 0x000fe4000fffe0ff */
[----:B------:R-:W-:Y:S02]  /*5390*/  @!UP3 UIMAD UR15, UR4, UR5, UR15 ;  /* 0x00000005040fb2a4 */ /* 0x000fe4000f8e020f */
[----:B------:R-:W-:Y:S01]  /*53a0*/  @!UP3 UIMAD UR14, UR6, UR22, UR14 ;  /* 0x00000016060eb2a4 */ /* 0x000fe2000f8e020e */
[----:B------:R-:W-:Y:S11]  /*53b0*/  BRA.U UP4, `(.L_x_92) ;  /* 0x0000000104107547 */ /* 0x000ff6000b800000 */
[----:B------:R-:W-:Y:S04]  /*53c0*/  MOV R2, UR45 ;  /* 0x0000002d00027c02 */ /* 0x000fe80008000f00 */
[----:B------:R-:W-:Y:S04]  /*53d0*/  SHF.L.U32 R2, R2, 0x1f, RZ ;  /* 0x0000001f02027819 */ /* 0x000fe800000006ff */
[----:B------:R-:W1:Y:S02]  /*53e0*/  SYNCS.PHASECHK.TRANS64.TRYWAIT P2, [UR24+0x1d8], R2 ;  /* 0x0001d802ff0075a7 */ /* 0x000e640008041118 */
[----:B-1----:R-:W-:Y:S05]  /*53f0*/  @!P2 BRA `(.L_x_93) ;  /* 0x0000003c009ca947 */ /* 0x002fea0003800000 */
.L_x_92:
[----:B------:R-:W-:Y:S05]  /*5400*/  BRA.U !UP6, `(.L_x_94) ;  /* 0x000000010e387547 */ /* 0x000fea000b800000 */
[----:B------:R-:W-:Y:S01]  /*5410*/  UPLOP3.LUT UP1, UPT, UPT, UPT, UP5, 0x80, 0x8 ;  /* 0x000000000008789c */ /* 0x000fe20003f2f050 */
[----:B-1----:R-:W-:Y:S01]  /*5420*/  HFMA2 R0, -RZ, RZ, 0, 5.9604644775390625e-08 ;  /* 0x00000001ff007431 */ /* 0x002fe200000001ff */
[----:B------:R-:W1:Y:S01]  /*5430*/  LDCU.64 UR8, c[0x0][0x358] ;  /* 0x00006b00ff0877ac */ /* 0x000e620008000a00 */
[----:B------:R-:W-:Y:S03]  /*5440*/  IMAD.MOV.U32 R48, RZ, RZ, 0x1 ;  /* 0x00000001ff307424 */ /* 0x000fe600078e00ff */
[----:B------:R-:W-:Y:S05]  /*5450*/  PLOP3.LUT P2, PT, PT, PT, UP1, 0x80, 0x8 ;  /* 0x000000000008781c */ /* 0x000fea0003f4f018 */
[----:B------:R-:W2:Y:S01]  /*5460*/  @UP1 LDCU.64 UR4, c[0x0][0x888] ;  /* 0x00011100ff0417ac */ /* 0x000ea20008000a00 */
[----:B------:R-:W-:Y:S07]  /*5470*/  @UP1 UIMAD UR6, UR52, UR28, URZ ;  /* 0x0000001c340612a4 */ /* 0x000fee000f8e02ff */
[----:B------:R-:W-:Y:S01]  /*5480*/  @!P2 PRMT R48, R0, 0x7610, R48 ;  /* 0x000076100030a816 */ /* 0x000fe20000000030 */
[----:B--2---:R-:W-:Y:S06]  /*5490*/  @UP1 UIMAD.WIDE UR4, UR6, 0x4, UR4 ;  /* 0x00000004060418a5 */ /* 0x004fec000f8e0204 */
[----:B-----5:R-:W-:Y:S01]  /*54a0*/  IMAD.U32 R26, RZ, RZ, UR4 ;  /* 0x00000004ff1a7e24 */ /* 0x020fe2000f8e00ff */
[----:B------:R-:W-:Y:S04]  /*54b0*/  MOV R27, UR5 ;  /* 0x00000005001b7c02 */ /* 0x000fe80008000f00 */
[----:B------:R-:W2:Y:S01]  /*54c0*/  @!UP1 LDCU UR4, c[0x0][0x880] ;  /* 0x00011000ff0497ac */ /* 0x000ea20008000800 */
[----:B-1----:R4:W5:Y:S02]  /*54d0*/  @P2 LDG.E R26, desc[UR8][R26.64] ;  /* 0x000000081a1a2981 */ /* 0x002964000c1e1900 */
[----:B--2-4-:R-:W-:Y:S07]  /*54e0*/  @!P2 IMAD.U32 R26, RZ, RZ, UR4 ;  /* 0x00000004ff1aae24 */ /* 0x014fee000f8e00ff */
.L_x_94:
[----:B-----5:R-:W-:Y:S01]  /*54f0*/  @!P1 FSETP.EQ.AND P3, PT, R26, RZ, PT ;  /* 0x000000ff1a00920b */ /* 0x020fe20003f62000 */
[----:B------:R-:W-:Y:S01]  /*5500*/  @!UPT UIADD3 URZ, UPT, UPT, URZ, URZ, URZ ;  /* 0x000000fffffff290 */ /* 0x000fe2000fffe0ff */
[----:B------:R-:W-:Y:S11]  /*5510*/  @!P1 BRA `(.L_x_95) ;  /* 0x0000000000149947 */ /* 0x000ff60003800000 */
[----:B------:R-:W-:Y:S02]  /*5520*/  LOP3.LUT P1, RZ, R48, 0xff, RZ, 0xc0, !PT ;  /* 0x000000ff30ff7812 */ /* 0x000fe4000782c0ff */
[----:B------:R-:W-:Y:S04]  /*5530*/  PLOP3.LUT P3, PT, PT, PT, UP1, 0x80, 0x8 ;  /* 0x000000000008781c */ /* 0x000fe80003f6f018 */
[----:B------:R-:W-:Y:S07]  /*5540*/  PLOP3.LUT P3, PT, P3, PT, PT, 0x8, 0x80 ;  /* 0x000000000080781c */ /* 0x000fee0001f6e170 */
[----:B------:R-:W-:Y:S11]  /*5550*/  @P1 FSETP.EQ.AND P3, PT, R26, RZ, PT ;  /* 0x000000ff1a00120b */ /* 0x000ff60003f62000 */
[----:B------:R-:W-:Y:S02]  /*5560*/  @!UPT UIADD3 URZ, UPT, UPT, URZ, URZ, URZ ;  /* 0x000000fffffff290 */ /* 0x000fe4000fffe0ff */
.L_x_95:
[----:B------:R-:W-:Y:S01]  /*5570*/  ULEA UR4, UR25, UR24, 0x3 ;  /* 0x0000001819047291 */ /* 0x000fe2000f8e18ff */
[----:B-1----:R-:W-:Y:S01]  /*5580*/  SHF.L.U32 R2, R9, 0x1f, RZ ;  /* 0x0000001f09027819 */ /* 0x002fe200000006ff */
[----:B------:R-:W-:Y:S02]  /*5590*/  USHF.L.U32 UR11, UR51, 0x6, URZ ;  /* 0x00000006330b7899 */ /* 0x000fe400080006ff */
[----:B------:R-:W-:Y:S02]  /*55a0*/  UISETP.NE.AND UP0, UPT, UR40, 0x1, UPT ;  /* 0x000000012800788c */ /* 0x000fe4000bf05270 */
[----:B------:R-:W-:Y:S01]  /*55b0*/  UIMAD.WIDE.U32 UR6, UR11, UR41, URZ ;  /* 0x000000290b0672a5 */ /* 0x000fe2000f8e00ff */
[----:B------:R-:W-:Y:S02]  /*55c0*/  ELECT P2, URZ, PT ;  /* 0x0000000000ff782f */ /* 0x000fe40003840000 */
[----:B------:R-:W1:Y:S02]  /*55d0*/  SYNCS.PHASECHK.TRANS64.TRYWAIT P1, [UR4+0x1b8], R2 ;  /* 0x0001b802ff0075a7 */ /* 0x000e640008021104 */
[----:B------:R-:W-:Y:S02]  /*55e0*/  PLOP3.LUT P2, PT, P3, P2, PT, 0xf2, 0x2f ;  /* 0x00000000002f781c */ /* 0x000fe40001f45e72 */
[----:B------:R-:W-:Y:S02]  /*55f0*/  UMOV UR5, UR7 ;  /* 0x0000000700057c82 */ /* 0x000fe40008000000 */
[----:B------:R-:W-:Y:S04]  /*5600*/  USHF.R.U32.HI UR5, URZ, UR42, UR5 ;  /* 0x0000002aff057299 */ /* 0x000fe80008011605 */
[----:B------:R-:W-:Y:S02]  /*5610*/  USEL UR12, UR11, UR5, !UP0 ;  /* 0x000000050b0c7287 */ /* 0x000fe4000c000000 */
[----:B------:R-:W-:Y:S02]  /*5620*/  UISETP.NE.AND UP0, UPT, UR43, 0x1, UPT ;  /* 0x000000012b00788c */ /* 0x000fe4000bf05270 */
[----:B---3--:R-:W-:Y:S07]  /*5630*/  UIMAD.WIDE.U32 UR6, UR12, UR30, URZ ;  /* 0x0000001e0c0672a5 */ /* 0x008fee000f8e00ff */
[----:B------:R-:W-:Y:S02]  /*5640*/  UMOV UR5, UR7 ;  /* 0x0000000700057c82 */ /* 0x000fe40008000000 */
[----:B------:R-:W-:Y:S04]  /*5650*/  USHF.R.U32.HI UR5, URZ, UR31, UR5 ;  /* 0x0000001fff057299 */ /* 0x000fe80008011605 */
[----:B------:R-:W-:Y:S02]  /*5660*/  USEL UR13, UR12, UR5, !UP0 ;  /* 0x000000050c0d7287 */ /* 0x000fe4000c000000 */
[----:B------:R-:W-:Y:S02]  /*5670*/  UIADD3 UR5, UPT, UPT, -UR12, URZ, URZ ;  /* 0x000000ff0c057290 */ /* 0x000fe4000fffe1ff */
[----:B------:R-:W-:Y:S02]  /*5680*/  UIADD3 UR6, UPT, UPT, -UR13, URZ, URZ ;  /* 0x000000ff0d067290 */ /* 0x000fe4000fffe1ff */
[----:B------:R-:W-:Y:S02]  /*5690*/  UIMAD UR11, UR40, UR5, UR11 ;  /* 0x00000005280b72a4 */ /* 0x000fe4000f8e020b */
[----:B------:R-:W-:Y:S01]  /*56a0*/  UIMAD UR12, UR43, UR6, UR12 ;  /* 0x000000062b0c72a4 */ /* 0x000fe2000f8e020c */
[----:B-1----:R-:W-:Y:S11]  /*56b0*/  @!P1 BRA `(.L_x_96) ;  /* 0x0000003c00049947 */ /* 0x002ff60003800000 */
.L_x_208:
[----:B------:R-:W2:Y:S01]  /*56c0*/  S2UR UR23, SR_CgaCtaId ;  /* 0x00000000001779c3 */ /* 0x000ea20000008800 */
[----:B------:R-:W-:Y:S01]  /*56d0*/  VOTEU.ALL UP0, P2 ;  /* 0x0000000000ff7886 */ /* 0x000fe20001000000 */
[----:B-1----:R-:W-:Y:S01]  /*56e0*/  @!P2 IADD3 R2, P1, PT, R10, 0x580, RZ ;  /* 0x000005800a02a810 */ /* 0x002fe20007f3e0ff */
[----:B------:R-:W-:Y:S01]  /*56f0*/  UIADD3 UR9, UPT, UPT, UR4, 0x1a0, URZ ;  /* 0x000001a004097890 */ /* 0x000fe2000fffe0ff */
[----:B------:R-:W-:Y:S02]  /*5700*/  @P0 SHF.R.U32.HI R4, RZ, 0x10, R5 ;  /* 0x00000010ff040819 */ /* 0x000fe40000011605 */
[----:B------:R-:W-:Y:S01]  /*5710*/  @!UP0 ULEA UR5, UR25, UR24, 0xc ;  /* 0x0000001819058291 */ /* 0x000fe2000f8e60ff */
[----:B------:R-:W-:Y:S01]  /*5720*/  @!P2 IMAD.X R0, RZ, RZ, R11, P1 ;  /* 0x000000ffff00a224 */ /* 0x000fe200008e060b */
[----:B------:R-:W-:Y:S01]  /*5730*/  @!P2 R2UR UR7, R2 ;  /* 0x000000000207a2ca */ /* 0x000fe200000e0000 */
[----:B------:R-:W-:Y:S01]  /*5740*/  @!UP0 UPRMT UR6, URZ, 0x40, URZ ;  /* 0x00000040ff068896 */ /* 0x000fe200080000ff */
[----:B------:R-:W-:Y:S01]  /*5750*/  @P0 R2UR UR52, R4 ;  /* 0x00000000043402ca */ /* 0x000fe200000e0000 */
[----:B------:R-:W-:Y:S02]  /*5760*/  @!UP0 UIADD3 UR8, UPT, UPT, UR5, 0x400, URZ ;  /* 0x0000040005088890 */ /* 0x000fe4000fffe0ff */
[----:B------:R-:W-:Y:S01]  /*5770*/  @!P2 R2UR UR5, R0 ;  /* 0x000000000005a2ca */ /* 0x000fe200000e0000 */
[----:B------:R-:W-:Y:S01]  /*5780*/  @!UP0 UPRMT UR19, UR6, 0x5410, URZ ;  /* 0x0000541006138896 */ /* 0x000fe200080000ff */
[----:B------:R-:W-:Y:S01]  /*5790*/  @!P2 IMAD.MOV.U32 R0, RZ, RZ, 0x1000 ;  /* 0x00001000ff00a424 */ /* 0x000fe200078e00ff */
[----:B------:R-:W-:Y:S04]  /*57a0*/  UIADD3 UR6, UPT, UPT, UR25, 0x1, URZ ;  /* 0x0000000119067890 */ /* 0x000fe8000fffe0ff */
[----:B------:R-:W-:Y:S01]  /*57b0*/  UISETP.NE.AND UP0, UPT, UR6, 0x3, UPT ;  /* 0x000000030600788c */ /* 0x000fe2000bf05270 */
[----:B------:R-:W-:Y:S03]  /*57c0*/  IMAD.U32 R12, RZ, RZ, UR7 ;  /* 0x00000007ff0c7e24 */ /* 0x000fe6000f8e00ff */
[----:B------:R-:W-:Y:S02]  /*57d0*/  USEL UR6, UR6, URZ, UP0 ;  /* 0x000000ff06067287 */ /* 0x000fe40008000000 */
[----:B------:R-:W-:Y:S01]  /*57e0*/  IMAD.U32 R13, RZ, RZ, UR5 ;  /* 0x00000005ff0d7e24 */ /* 0x000fe2000f8e00ff */
[----:B------:R-:W-:Y:S01]  /*57f0*/  @!P2 R2UR UR20, R12 ;  /* 0x000000000c14a2ca */ /* 0x000fe200000e0000 */
[----:B------:R-:W-:Y:S02]  /*5800*/  USEL UR22, URZ, 0x1, UP0 ;  /* 0x00000001ff167887 */ /* 0x000fe40008000000 */
[----:B------:R-:W-:Y:S01]  /*5810*/  VOTEU.ALL UP0, P2 ;  /* 0x0000000000ff7886 */ /* 0x000fe20001000000 */
[----:B------:R-:W-:Y:S01]  /*5820*/  @!P2 R2UR UR21, R13 ;  /* 0x000000000d15a2ca */ /* 0x000fe200000e0000 */
[----:B--2---:R-:W-:Y:S02]  /*5830*/  UPRMT UR7, UR23, 0x654, UR9 ;  /* 0x0000065417077896 */ /* 0x004fe40008000009 */
[----:B------:R-:W-:Y:S01]  /*5840*/  ULEA UR5, UR6, UR24, 0x3 ;  /* 0x0000001806057291 */ /* 0x000fe2000f8e18ff */
[----:B------:R-:W-:Y:S04]  /*5850*/  LOP3.LUT R9, R9, UR22, RZ, 0x3c, !PT ;  /* 0x0000001609097c12 */ /* 0x000fe8000f8e3cff */
[----:B------:R-:W-:Y:S05]  /*5860*/  SHF.L.U32 R2, R9, 0x1f, RZ ;  /* 0x0000001f09027819 */ /* 0x000fea00000006ff */
[----:B------:R1:W-:Y:S01]  /*5870*/  @!UP0 UTMALDG.4D.IM2COL [UR8], [UR20], UR19 ;  /* 0x00000008140083b4 */ /* 0x0003e20008058013 */
[----:B------:R1:W-:Y:S01]  /*5880*/  @!P2 SYNCS.ARRIVE.TRANS64.RED.A0TR RZ, [UR4+0x1a0], R0 ;  /* 0x0001a000ffffa9a7 */ /* 0x0003e20008300404 */
[----:B------:R-:W-:Y:S01]  /*5890*/  SYNCS.ARRIVE.TRANS64.RED.A1T0 RZ, [UR7], RZ ;  /* 0x000000ffffff79a7 */ /* 0x000fe20008100407 */
[----:B------:R-:W2:Y:S02]  /*58a0*/  SYNCS.PHASECHK.TRANS64.TRYWAIT P1, [UR5+0x1b8], R2 ;  /* 0x0001b802ff0075a7 */ /* 0x000ea40008021105 */
[----:B-12---:R-:W-:Y:S05]  /*58b0*/  @!P1 BRA `(.L_x_97) ;  /* 0x00000038009c9947 */ /* 0x006fea0003800000 */
.L_x_210:
[----:B------:R-:W2:Y:S01]  /*58c0*/  S2UR UR23, SR_CgaCtaId ;  /* 0x00000000001779c3 */ /* 0x000ea20000008800 */
[----:B------:R-:W-:Y:S01]  /*58d0*/  UIADD3 UR9, UPT, UPT, UR5, 0x1a0, URZ ;  /* 0x000001a005097890 */ /* 0x000fe2000fffe0ff */
[----:B-1----:R-:W-:Y:S01]  /*58e0*/  @!P2 IADD3 R2, P0, PT, R10, 0x580, RZ ;  /* 0x000005800a02a810 */ /* 0x002fe20007f1e0ff */
[----:B------:R-:W-:Y:S01]  /*58f0*/  UPLOP3.LUT UP4, UPT, UPT, UPT, UPT, 0x80, 0x8 ;  /* 0x000000000008789c */ /* 0x000fe20003f8f070 */
[----:B------:R-:W-:Y:S01]  /*5900*/  R2UR UR22, R54 ;  /* 0x00000000361672ca */ /* 0x000fe200000e0000 */
[----:B------:R-:W-:Y:S01]  /*5910*/  VOTEU.ALL UP0, P2 ;  /* 0x0000000000ff7886 */ /* 0x000fe20001000000 */
[----:B------:R-:W-:Y:S01]  /*5920*/  R2UR UR21, R55 ;  /* 0x00000000371572ca */ /* 0x000fe200000e0000 */
[----:B------:R-:W-:Y:S01]  /*5930*/  @!P2 IMAD.X R0, RZ, RZ, R11, P0 ;  /* 0x000000ffff00a224 */ /* 0x000fe200000e060b */
[----:B------:R-:W-:Y:S02]  /*5940*/  LOP3.LUT R8, R8, 0x1, RZ, 0x3c, !PT ;  /* 0x0000000108087812 */ /* 0x000fe400078e3cff */
[----:B------:R-:W-:Y:S02]  /*5950*/  @!UP0 UPRMT UR7, URZ, 0x40, URZ ;  /* 0x00000040ff078896 */ /* 0x000fe400080000ff */
[----:B------:R-:W-:Y:S02]  /*5960*/  @!UP0 ULEA UR4, UR6, UR24, 0xc ;  /* 0x0000001806048291 */ /* 0x000fe4000f8e60ff */
[----:B------:R-:W-:Y:S02]  /*5970*/  UIADD3 UR6, UPT, UPT, UR6, 0x1, URZ ;  /* 0x0000000106067890 */ /* 0x000fe4000fffe0ff */
[----:B------:R-:W-:Y:S02]  /*5980*/  @!UP0 UIADD3 UR10, UPT, UPT, UR10, 0x20, URZ ;  /* 0x000000200a0a8890 */ /* 0x000fe4000fffe0ff */
[----:B------:R-:W-:Y:S01]  /*5990*/  @!UP0 UIADD3 UR8, UPT, UPT, UR4, 0x400, URZ ;  /* 0x0000040004088890 */ /* 0x000fe2000fffe0ff */
[----:B------:R-:W-:Y:S01]  /*59a0*/  @!P2 R2UR UR4, R0 ;  /* 0x000000000004a2ca */ /* 0x000fe200000e0000 */
[----:B------:R-:W-:Y:S02]  /*59b0*/  @!UP0 UPRMT UR19, UR7, 0x5410, URZ ;  /* 0x0000541007138896 */ /* 0x000fe400080000ff */
[----:B------:R-:W-:Y:S02]  /*59c0*/  UISETP.NE.AND UP0, UPT, UR6, 0x3, UPT ;  /* 0x000000030600788c */ /* 0x000fe4000bf05270 */
[----:B------:R-:W-:Y:S02]  /*59d0*/  UIADD3 UR26, UPT, UPT, UR14, UR22, URZ ;  /* 0x000000160e1a7290 */ /* 0x000fe4000fffe0ff */
[----:B------:R-:W-:Y:S01]  /*59e0*/  USEL UR25, UR6, URZ, UP0 ;  /* 0x000000ff06197287 */ /* 0x000fe20008000000 */
[----:B------:R-:W-:Y:S01]  /*59f0*/  @!P2 R2UR UR6, R2 ;  /* 0x000000000206a2ca */ /* 0x000fe200000e0000 */
[----:B------:R-:W-:Y:S02]  /*5a00*/  USEL UR20, URZ, 0x1, UP0 ;  /* 0x00000001ff147887 */ /* 0x000fe40008000000 */
[----:B------:R-:W-:Y:S01]  /*5a10*/  VOTEU.ALL UP0, P2 ;  /* 0x0000000000ff7886 */ /* 0x000fe20001000000 */
[----:B------:R-:W-:Y:S01]  /*5a20*/  UIADD3 UR51, UPT, UPT, UR15, UR21, URZ ;  /* 0x000000150f337290 */ /* 0x000fe2000fffe0ff */
[----:B------:R-:W-:Y:S01]  /*5a30*/  IMAD.U32 R5, RZ, RZ, UR4 ;  /* 0x00000004ff057e24 */ /* 0x000fe2000f8e00ff */
[----:B--2---:R-:W-:Y:S01]  /*5a40*/  UPRMT UR4, UR23, 0x654, UR9 ;  /* 0x0000065417047896 */ /* 0x004fe20008000009 */
[----:B------:R-:W-:Y:S03]  /*5a50*/  LOP3.LUT R9, R9, UR20, RZ, 0x3c, !PT ;  /* 0x0000001409097c12 */ /* 0x000fe6000f8e3cff */
[----:B------:R-:W-:Y:S03]  /*5a60*/  @!P2 R2UR UR7, R5 ;  /* 0x000000000507a2ca */ /* 0x000fe600000e0000 */
[----:B------:R-:W-:Y:S05]  /*5a70*/  IMAD.U32 R4, RZ, RZ, UR6 ;  /* 0x00000006ff047e24 */ /* 0x000fea000f8e00ff */
[----:B------:R-:W-:Y:S11]  /*5a80*/  @!P2 R2UR UR6, R4 ;  /* 0x000000000406a2ca */ /* 0x000ff600000e0000 */
[----:B------:R-:W-:Y:S02]  /*5a90*/  @!UPT UIADD3 URZ, UPT, UPT, URZ, URZ, URZ ;  /* 0x000000fffffff290 */ /* 0x000fe4000fffe0ff */
[----:B------:R2:W-:Y:S01]  /*5aa0*/  @!UP0 UTMALDG.4D.IM2COL [UR8], [UR6], UR19 ;  /* 0x00000008060083b4 */ /* 0x0005e20008058013 */
[----:B------:R2:W-:Y:S01]  /*5ab0*/  @!P2 SYNCS.ARRIVE.TRANS64.RED.A0TR RZ, [UR5+0x1a0], R3 ;  /* 0x0001a003ffffa9a7 */ /* 0x0005e20008300405 */
[----:B------:R-:W-:Y:S01]  /*5ac0*/  SYNCS.ARRIVE.TRANS64.RED.A1T0 RZ, [UR4], RZ ;  /* 0x000000ffffff79a7 */ /* 0x000fe20008100404 */
[----:B------:R-:W-:Y:S05]  /*5ad0*/  BRA.U UP2, `(.L_x_98) ;  /* 0xfffffff102c47547 */ /* 0x000fea000b83ffff */
[----:B------:R-:W-:Y:S01]  /*5ae0*/  UIADD3 UR24, UPT, UPT, UR24, 0x1b8, URZ ;  /* 0x000001b818187890 */ /* 0x000fe2000fffe0ff */
[----:B------:R-:W-:-:S03]  /*5af0*/  SHF.L.U32 R2, R9, 0x1f, RZ ;  /* 0x0000001f09027819 */ /* 0x000fc600000006ff */
[----:B------:R-:W-:-:S09]  /*5b00*/  ULEA UR4, UR25, UR24, 0x3 ;  /* 0x0000001819047291 */ /* 0x000fd2000f8e18ff */
[----:B------:R-:W1:Y:S02]  /*5b10*/  SYNCS.PHASECHK.TRANS64.TRYWAIT P0, [UR4], R2 ;  /* 0x00000002ff0075a7 */ /* 0x000e640008001104 */
[----:B-1----:R-:W-:Y:S05]  /*5b20*/  @!P0 BRA `(.L_x_99) ;  /* 0x0000003800188947 */ /* 0x002fea0003800000 */
.L_x_212:
[----:B------:R-:W-:-:S04]  /*5b30*/  UIADD3 UR4, UPT, UPT, UR25, 0x1, URZ ;  /* 0x0000000119047890 */ /* 0x000fc8000fffe0ff */
[----:B------:R-:W-:-:S04]  /*5b40*/  UISETP.NE.AND UP0, UPT, UR4, 0x3, UPT ;  /* 0x000000030400788c */ /* 0x000fc8000bf05270 */
[----:B--2---:R-:W-:Y:S02]  /*5b50*/  USEL UR6, URZ, 0x1, UP0 ;  /* 0x00000001ff067887 */ /* 0x004fe40008000000 */
[----:B------:R-:W-:-:S04]  /*5b60*/  USEL UR4, UR4, URZ, UP0 ;  /* 0x000000ff04047287 */ /* 0x000fc80008000000 */
[----:B------:R-:W-:Y:S01]  /*5b70*/  ULEA UR5, UR4, UR24, 0x3 ;  /* 0x0000001804057291 */ /* 0x000fe2000f8e18ff */
[----:B------:R-:W-:-:S04]  /*5b80*/  LOP3.LUT R9, R9, UR6, RZ, 0x3c, !PT ;  /* 0x0000000609097c12 */ /* 0x000fc8000f8e3cff */
[----:B-1----:R-:W-:-:S04]  /*5b90*/  SHF.L.U32 R2, R9, 0x1f, RZ ;  /* 0x0000001f09027819 */ /* 0x002fc800000006ff */
[----:B------:R-:W1:Y:S02]  /*5ba0*/  SYNCS.PHASECHK.TRANS64.TRYWAIT P0, [UR5], R2 ;  /* 0x00000002ff0075a7 */ /* 0x000e640008001105 */
[----:B-1----:R-:W-:Y:S05]  /*5bb0*/  @!P0 BRA `(.L_x_100) ;  /* 0x00000038000c8947 */ /* 0x002fea0003800000 */
.L_x_214:
[----:B------:R-:W-:-:S04]  /*5bc0*/  UIADD3 UR4, UPT, UPT, UR4, 0x1, URZ ;  /* 0x0000000104047890 */ /* 0x000fc8000fffe0ff */
[----:B------:R-:W-:-:S04]  /*5bd0*/  UISETP.NE.AND UP0, UPT, UR4, 0x3, UPT ;  /* 0x000000030400788c */ /* 0x000fc8000bf05270 */
[----:B------:R-:W-:Y:S02]  /*5be0*/  USEL UR5, URZ, 0x1, UP0 ;  /* 0x00000001ff057887 */ /* 0x000fe40008000000 */
[----:B------:R-:W-:-:S04]  /*5bf0*/  USEL UR4, UR4, URZ, UP0 ;  /* 0x000000ff04047287 */ /* 0x000fc80008000000 */
[----:B------:R-:W-:Y:S01]  /*5c00*/  ULEA UR4, UR4, UR24, 0x3 ;  /* 0x0000001804047291 */ /* 0x000fe2000f8e18ff */
[----:B-1----:R-:W-:-:S04]  /*5c10*/  LOP3.LUT R2, R9, UR5, RZ, 0x3c, !PT ;  /* 0x0000000509027c12 */ /* 0x002fc8000f8e3cff */
[----:B------:R-:W-:Y:S01]  /*5c20*/  SHF.L.U32 R2, R2, 0x1f, RZ ;  /* 0x0000001f02027819 */ /* 0x000fe200000006ff */
[----:B------:R-:W-:-:S07]  /*5c30*/  IMAD.U32 R0, RZ, RZ, UR4 ;  /* 0x00000004ff007e24 */ /* 0x000fce000f8e00ff */
.L_x_101:
[----:B-1----:R1:W2:Y:S02]  /*5c40*/  SYNCS.PHASECHK.TRANS64.TRYWAIT P0, [R0+URZ], R2 ;  /* 0x00000002000075a7 */ /* 0x0022a400080011ff */
[----:B--2---:R-:W-:Y:S05]  /*5c50*/  @!P0 NANOSLEEP.SYNCS 0x989680 ;  /* 0x009896800000895d */ /* 0x004fea0003900000 */
[----:B------:R-:W2:Y:S02]  /*5c60*/  @!P0 SYNCS.PHASECHK.TRANS64 P0, [R0+URZ], R2 ;  /* 0x00000002000085a7 */ /* 0x000ea400080010ff */
[----:B--2---:R-:W-:Y:S05]  /*5c70*/  @P0 EXIT ;  /* 0x000000000000094d */ /* 0x004fea0003800000 */
[----:B------:R-:W-:Y:S05]  /*5c80*/  BRA `(.L_x_101) ;  /* 0xfffffffc00ec7947 */ /* 0x000fea000383ffff */
.L_x_89:
[----:B------:R-:W-:-:S06]  /*5c90*/  UISETP.GE.AND UP0, UPT, UR18, 0x4, UPT ;  /* 0x000000041200788c */ /* 0x000fcc000bf06270 */
[----:B------:R-:W-:-:S13]  /*5ca0*/  PLOP3.LUT P0, PT, PT, PT, UP0, 0x80, 0x8 ;  /* 0x000000000008781c */ /* 0x000fda0003f0f008 */
[----:B-1----:R-:W-:Y:S05]  /*5cb0*/  @!P0 EXIT ;  /* 0x000000000000894d */ /* 0x002fea0003800000 */
[----:B------:R-:W1:Y:S08]  /*5cc0*/  S2UR UR4, SR_CgaCtaId ;  /* 0x00000000000479c3 */ /* 0x000e700000008800 */
[----:B------:R-:W-:Y:S01]  /*5cd0*/  BAR.SYNC.DEFER_BLOCKING 0x6, 0xa0 ;  /* 0x0182800000007b1d */ /* 0x000fe20000010000 */
[C---:B------:R-:W-:Y:S01]  /*5ce0*/  IMAD.SHL.U32 R6, R47.reuse, 0x20, RZ ;  /* 0x000000202f067824 */ /* 0x040fe200078e00ff */
[C---:B------:R-:W-:Y:S01]  /*5cf0*/  LOP3.LUT P0, RZ, R47.reuse, 0x4, RZ, 0xc0, !PT ;  /* 0x000000042fff7812 */ /* 0x040fe2000780c0ff */
[C---:B------:R-:W-:Y:S01]  /*5d00*/  IMAD.SHL.U32 R0, R47.reuse, 0x4, RZ ;  /* 0x000000042f007824 */ /* 0x040fe200078e00ff */
[----:B------:R-:W-:Y:S01]  /*5d10*/  CS2R R44, SRZ ;  /* 0x00000000002c7805 */ /* 0x000fe2000001ff00 */
[C---:B------:R-:W-:Y:S01]  /*5d20*/  IMAD.SHL.U32 R46, R47.reuse, 0x10, RZ ;  /* 0x000000102f2e7824 */ /* 0x040fe200078e00ff */
[----:B------:R-:W-:Y:S01]  /*5d30*/  UMOV UR48, 0x400 ;  /* 0x0000040000307882 */ /* 0x000fe20000000000 */
[----:B------:R-:W-:Y:S01]  /*5d40*/  LOP3.LUT R3, R6, 0xc0, RZ, 0xc0, !PT ;  /* 0x000000c006037812 */ /* 0x000fe200078ec0ff */
[----:B------:R-:W2:Y:S01]  /*5d50*/  LDC.64 R42, c[0x0][0x8b0] ;  /* 0x00022c00ff2a7b82 */ /* 0x000ea20000000a00 */
[----:B------:R-:W-:Y:S01]  /*5d60*/  IMAD.U32 R23, R47, 0x10000, RZ ;  /* 0x000100002f177824 */ /* 0x000fe200078e00ff */
[----:B------:R-:W-:Y:S01]  /*5d70*/  LOP3.LUT R46, R46, 0x600, RZ, 0xc0, !PT ;  /* 0x000006002e2e7812 */ /* 0x000fe200078ec0ff */
[----:B------:R-:W-:Y:S01]  /*5d80*/  IMAD.MOV.U32 R57, RZ, RZ, 0x10 ;  /* 0x00000010ff397424 */ /* 0x000fe200078e00ff */
[----:B------:R-:W-:Y:S01]  /*5d90*/  LOP3.LUT R0, R3, 0x18, R0, 0xf8, !PT ;  /* 0x0000001803007812 */ /* 0x000fe200078ef800 */
[----:B------:R-:W-:Y:S01]  /*5da0*/  IMAD.MOV.U32 R22, RZ, RZ, RZ ;  /* 0x000000ffff167224 */ /* 0x000fe200078e00ff */
[----:B------:R-:W-:Y:S01]  /*5db0*/  SHF.R.U32.HI R3, RZ, 0x1, R47 ;  /* 0x00000001ff037819 */ /* 0x000fe2000001162f */
[----:B------:R-:W3:Y:S01]  /*5dc0*/  LDCU UR62, c[0x0][0x370] ;  /* 0x00006e00ff3e77ac */ /* 0x000ee20008000800 */
[----:B------:R-:W4:Y:S01]  /*5dd0*/  LDC.64 R40, c[0x0][0x8a8] ;  /* 0x00022a00ff287b82 */ /* 0x000f220000000a00 */
[----:B------:R-:W-:-:S02]  /*5de0*/  LOP3.LUT R46, R46, 0x20, R6, 0xf8, !PT ;  /* 0x000000202e2e7812 */ /* 0x000fc400078ef806 */
[----:B------:R-:W-:Y:S01]  /*5df0*/  LOP3.LUT R0, R0, 0x8, R3, 0x78, !PT ;  /* 0x0000000800007812 */ /* 0x000fe200078e7803 */
[----:B------:R-:W2:Y:S01]  /*5e00*/  LDCU UR45, c[0x0][0xb0c] ;  /* 0x00016180ff2d77ac */ /* 0x000ea20008000800 */
[----:B------:R-:W-:Y:S02]  /*5e10*/  LOP3.LUT R46, R46, 0x100, R6, 0xf8, !PT ;  /* 0x000001002e2e7812 */ /* 0x000fe400078ef806 */
[----:B------:R-:W-:Y:S01]  /*5e20*/  LOP3.LUT R47, R47, 0x60, RZ, 0xc0, !PT ;  /* 0x000000602f2f7812 */ /* 0x000fe200078ec0ff */
[----:B-1----:R-:W-:Y:S01]  /*5e30*/  ULEA UR48, UR4, UR48, 0x18 ;  /* 0x0000003004307291 */ /* 0x002fe2000f8ec0ff */
[----:B------:R-:W-:Y:S01]  /*5e40*/  LOP3.LUT R46, R46, R0, RZ, 0xfc, !PT ;  /* 0x000000002e2e7212 */ /* 0x000fe200078efcff */
[----:B------:R-:W1:Y:S01]  /*5e50*/  LDCU.64 UR4, c[0x0][0x890] ;  /* 0x00011200ff0477ac */ /* 0x000e620008000a00 */
[----:B------:R-:W-:Y:S02]  /*5e60*/  LOP3.LUT R23, R23, 0x600000, RZ, 0xc0, !PT ;  /* 0x0060000017177812 */ /* 0x000fe400078ec0ff */
[----:B------:R-:W-:Y:S01]  /*5e70*/  SEL R57, R57, 0xfffffff0, !P0 ;  /* 0xfffffff039397807 */ /* 0x000fe20004000000 */
[----:B------:R-:W2:Y:S03]  /*5e80*/  LDCU UR38, c[0x0][0xb30] ;  /* 0x00016600ff2677ac */ /* 0x000ea60008000800 */
[----:B------:R-:W3:Y:S01]  /*5e90*/  LDS R2, [UR48+0x230] ;  /* 0x00023030ff027984 */ /* 0x000ee20008000800 */
[----:B------:R-:W2:Y:S01]  /*5ea0*/  LDCU.64 UR60, c[0x0][0x888] ;  /* 0x00011100ff3c77ac */ /* 0x000ea20008000a00 */
[----:B------:R-:W2:Y:S01]  /*5eb0*/  LDCU.64 UR46, c[0x0][0xb28] ;  /* 0x00016500ff2e77ac */ /* 0x000ea20008000a00 */
[----:B------:R-:W2:Y:S01]  /*5ec0*/  LDCU.128 UR56, c[0x0][0xb10] ;  /* 0x00016200ff3877ac */ /* 0x000ea20008000c00 */
[----:B-1----:R-:W-:-:S02]  /*5ed0*/  IMAD.U32 R51, RZ, RZ, UR4 ;  /* 0x00000004ff337e24 */ /* 0x002fc4000f8e00ff */
[----:B------:R-:W-:Y:S01]  /*5ee0*/  IMAD.U32 R50, RZ, RZ, UR5 ;  /* 0x00000005ff327e24 */ /* 0x000fe2000f8e00ff */
[----:B------:R-:W1:Y:S01]  /*5ef0*/  LDCU.64 UR4, c[0x0][0xa90] ;  /* 0x00015200ff0477ac */ /* 0x000e620008000a00 */
[----:B------:R-:W2:Y:S01]  /*5f00*/  LDCU UR55, c[0x0][0x374] ;  /* 0x00006e80ff3777ac */ /* 0x000ea20008000800 */
[----:B------:R-:W-:Y:S01]  /*5f10*/  UMOV UR54, 0x1 ;  /* 0x0000000100367882 */ /* 0x000fe20000000000 */
[----:B------:R-:W-:Y:S01]  /*5f20*/  UMOV UR49, URZ ;  /* 0x000000ff00317c82 */ /* 0x000fe20008000000 */
[----:B------:R-:W-:Y:S01]  /*5f30*/  UMOV UR53, URZ ;  /* 0x000000ff00357c82 */ /* 0x000fe20008000000 */
[----:B------:R-:W-:Y:S01]  /*5f40*/  UMOV UR50, URZ ;  /* 0x000000ff00327c82 */ /* 0x000fe20008000000 */
[----:B-1----:R-:W-:Y:S01]  /*5f50*/  IMAD.U32 R53, RZ, RZ, UR4 ;  /* 0x00000004ff357e24 */ /* 0x002fe2000f8e00ff */
[----:B------:R-:W-:Y:S01]  /*5f60*/  UIADD3 UR4, UPT, UPT, UR48, 0x400, URZ ;  /* 0x0000040030047890 */ /* 0x000fe2000fffe0ff */
[----:B------:R-:W-:-:S05]  /*5f70*/  IMAD.U32 R52, RZ, RZ, UR5 ;  /* 0x00000005ff347e24 */ /* 0x000fca000f8e00ff */
[----:B------:R-:W-:Y:S02]  /*5f80*/  IMAD.U32 R0, RZ, RZ, UR4 ;  /* 0x00000004ff007e24 */ /* 0x000fe4000f8e00ff */
[C---:B---3--:R-:W-:Y:S01]  /*5f90*/  VIADD R3, R2.reuse, 0x40 ;  /* 0x0000004002037836 */ /* 0x048fe20000000000 */
[----:B------:R-:W-:-:S04]  /*5fa0*/  LOP3.LUT R2, R2, 0xffff, RZ, 0xc0, !PT ;  /* 0x0000ffff02027812 */ /* 0x000fc800078ec0ff */
[----:B------:R-:W-:-:S05]  /*5fb0*/  LOP3.LUT R3, R3, 0xffff, RZ, 0xc0, !PT ;  /* 0x0000ffff03037812 */ /* 0x000fca00078ec0ff */
[----:B--2-4-:R1:W-:Y:S02]  /*5fc0*/  STL.64 [R1], R2 ;  /* 0x0000000201007387 */ /* 0x0143e40000100a00 */
.L_x_132:
[----:B-1----:R-:W-:Y:S04]  /*5fd0*/  SHF.L.U32 R2, R44, 0x1f, RZ ;  /* 0x0000001f2c027819 */ /* 0x002fe800000006ff */
[----:B------:R-:W1:Y:S02]  /*5fe0*/  SYNCS.PHASECHK.TRANS64.TRYWAIT P0, [UR48+0x1e0], R2 ;  /* 0x0001e002ff0075a7 */ /* 0x000e640008001130 */
[----:B-1----:R-:W-:Y:S05]  /*5ff0*/  @!P0 BRA `(.L_x_102) ;  /* 0x0000003400148947 */ /* 0x002fea0003800000 */
.L_x_216:
[----:B------:R-:W2:Y:S01]  /*6000*/  LDS.128 R4, [UR48+0x220] ;  /* 0x00022030ff047984 */ /* 0x000ea20008000c00 */
[----:B------:R-:W-:Y:S01]  /*6010*/  UIADD3 UR4, UPT, UPT, UR48, 0x1e8, URZ ;  /* 0x000001e830047890 */ /* 0x000fe2000fffe0ff */
[----:B-1----:R-:W-:Y:S01]  /*6020*/  IMAD R2, R22, 0x4, R1 ;  /* 0x0000000416027824 */ /* 0x002fe200078e0201 */
[----:B------:R-:W-:Y:S01]  /*6030*/  UISETP.GE.AND UP0, UPT, UR39, 0x1, UPT ;  /* 0x000000012700788c */ /* 0x000fe2000bf06270 */
[----:B------:R-:W-:Y:S01]  /*6040*/  @!PT LDS RZ, [RZ] ;  /* 0x00000000fffff984 */ /* 0x000fe20000000800 */
[----:B------:R-:W-:Y:S01]  /*6050*/  @!PT LDS RZ, [RZ] ;  /* 0x00000000fffff984 */ /* 0x000fe20000000800 */
[----:B------:R-:W-:Y:S01]  /*6060*/  @!PT LDS RZ, [RZ] ;  /* 0x00000000fffff984 */ /* 0x000fe20000000800 */
[----:B------:R-:W-:Y:S01]  /*6070*/  @!PT LDS RZ, [RZ] ;  /* 0x00000000fffff984 */ /* 0x000fe20000000800 */
[----:B------:R1:W-:Y:S06]  /*6080*/  MEMBAR.ALL.CTA ;  /* 0x0000000000007992 */ /* 0x0003ec0000008000 */
[----:B-1----:R-:W1:Y:S01]  /*6090*/  FENCE.VIEW.ASYNC.S ;  /* 0x00000000000073c6 */ /* 0x002e620000000000 */
[----:B------:R-:W-:Y:S09]  /*60a0*/  UPRMT UR4, URZ, 0x654, UR4 ;  /* 0x00000654ff047896 */ /* 0x000ff20008000004 */
[----:B-1----:R-:W-:Y:S01]  /*60b0*/  SYNCS.ARRIVE.TRANS64.RED.A1T0 RZ, [UR4], RZ ;  /* 0x000000ffffff79a7 */ /* 0x002fe20008100404 */
[----:B------:R-:W5:Y:S01]  /*60c0*/  LDL R2, [R2] ;  /* 0x0000000002027983 */ /* 0x000f620000100800 */
[----:B--2---:R-:W-:Y:S11]  /*60d0*/  LOP3.LUT P0, RZ, R6, 0x1, RZ, 0xc0, !PT ;  /* 0x0000000106ff7812 */ /* 0x004ff6000780c0ff */
[----:B------:R-:W-:Y:S02]  /*60e0*/  @!UPT UIADD3 URZ, UPT, UPT, URZ, URZ, URZ ;  /* 0x000000fffffff290 */ /* 0x000fe4000fffe0ff */
[----:B------:R-:W-:Y:S01]  /*60f0*/  VOTEU.ANY UP1, P0 ;  /* 0x0000000000ff7886 */ /* 0x000fe20000020100 */
[----:B------:R-:W-:Y:S01]  /*6100*/  PLOP3.LUT P0, PT, PT, PT, UP1, 0x80, 0x8 ;  /* 0x000000000008781c */ /* 0x000fe20003f0f018 */
[----:B------:R-:W-:Y:S11]  /*6110*/  UP2UR UR63, UPR, URZ, 0x2 ;  /* 0x00000002ff3f7883 */ /* 0x000ff60008000000 */
[----:B------:R-:W-:Y:S01]  /*6120*/  @!UPT UIADD3 URZ, UPT, UPT, URZ, URZ, URZ ;  /* 0x000000fffffff290 */ /* 0x000fe2000fffe0ff */
[----:B------:R-:W-:Y:S02]  /*6130*/  @P0 MOV R3, R4 ;  /* 0x0000000400030202 */ /* 0x000fe40000000f00 */
[----:B------:R-:W-:Y:S02]  /*6140*/  @P0 LOP3.LUT R0, R5, 0xffff, RZ, 0xc0, !PT ;  /* 0x0000ffff05000812 */ /* 0x000fe400078ec0ff */
[----:B------:R-:W-:Y:S02]  /*6150*/  @P0 R2UR UR5, R3 ;  /* 0x00000000030502ca */ /* 0x000fe400000e0000 */
[----:B------:R-:W-:Y:S11]  /*6160*/  @P0 R2UR UR4, R0 ;  /* 0x00000000000402ca */ /* 0x000ff600000e0000 */
[----:B------:R-:W-:Y:S02]  /*6170*/  @UP1 UMOV UR37, UR5 ;  /* 0x0000000500251c82 */ /* 0x000fe40008000000 */
[----:B------:R-:W-:Y:S01]  /*6180*/  @UP1 UMOV UR36, UR4 ;  /* 0x0000000400241c82 */ /* 0x000fe20008000000 */
[----:B------:R-:W-:Y:S05]  /*6190*/  BRA.U !UP0, `(.L_x_103) ;  /* 0x0000000108cc7547 */ /* 0x000fea000b800000 */
[----:B------:R-:W1:Y:S01]  /*61a0*/  LDCU UR9, c[0x0][0xb20] ;  /* 0x00016400ff0977ac */ /* 0x000e620008000800 */
[----:B------:R-:W-:Y:S02]  /*61b0*/  UIMAD.WIDE.U32 UR4, UR55, UR59, URZ ;  /* 0x0000003b370472a5 */ /* 0x000fe4000f8e00ff */
[----:B------:R-:W-:Y:S02]  /*61c0*/  UIMAD.WIDE.U32 UR6, UR62, UR56, URZ ;  /* 0x000000383e0672a5 */ /* 0x000fe4000f8e00ff */
[----:B------:R-:W-:Y:S02]  /*61d0*/  UIMAD.WIDE.U32 UR10, UR36, UR59, URZ ;  /* 0x0000003b240a72a5 */ /* 0x000fe4000f8e00ff */
[----:B------:R-:W-:Y:S02]  /*61e0*/  UISETP.NE.AND UP0, UPT, UR58, 0x1, UPT ;  /* 0x000000013a00788c */ /* 0x000fe4000bf05270 */
[----:B------:R-:W-:Y:S02]  /*61f0*/  UISETP.NE.AND UP1, UPT, UR45, 0x1, UPT ;  /* 0x000000012d00788c */ /* 0x000fe4000bf25270 */
[----:B------:R-:W-:Y:S02]  /*6200*/  UISETP.NE.AND UP2, UPT, UR39, 0x1, UPT ;  /* 0x000000012700788c */ /* 0x000fe4000bf45270 */
[----:B------:R-:W-:Y:S01]  /*6210*/  UIMAD.WIDE.U32 UR12, UR37, UR56, URZ ;  /* 0x00000038250c72a5 */ /* 0x000fe2000f8e00ff */
[----:B------:R-:W-:Y:S01]  /*6220*/  UMOV UR4, UR5 ;  /* 0x0000000500047c82 */ /* 0x000fe20008000000 */
[----:B------:R-:W-:Y:S01]  /*6230*/  UMOV UR6, UR11 ;  /* 0x0000000b00067c82 */ /* 0x000fe20008000000 */
[----:B-1----:R-:W-:Y:S03]  /*6240*/  USHF.R.U32.HI UR8, URZ, UR9, UR4 ;  /* 0x00000009ff087299 */ /* 0x002fe60008011604 */
[----:B------:R-:W-:Y:S02]  /*6250*/  UMOV UR4, UR7 ;  /* 0x0000000700047c82 */ /* 0x000fe40008000000 */
[----:B------:R-:W-:Y:S02]  /*6260*/  USHF.R.U32.HI UR5, URZ, UR57, UR4 ;  /* 0x00000039ff057299 */ /* 0x000fe40008011604 */
[----:B------:R-:W-:Y:S02]  /*6270*/  USEL UR4, UR55, UR8, !UP0 ;  /* 0x0000000837047287 */ /* 0x000fe4000c000000 */
[----:B------:R-:W-:Y:S02]  /*6280*/  USHF.R.U32.HI UR8, URZ, UR9, UR6 ;  /* 0x00000009ff087299 */ /* 0x000fe40008011606 */
[----:B------:R-:W-:Y:S02]  /*6290*/  UIMAD.WIDE.U32 UR6, UR4, UR46, URZ ;  /* 0x0000002e040672a5 */ /* 0x000fe4000f8e00ff */
[----:B------:R-:W-:Y:S02]  /*62a0*/  USEL UR9, UR62, UR5, !UP1 ;  /* 0x000000053e097287 */ /* 0x000fe4000c800000 */
[----:B------:R-:W-:Y:S02]  /*62b0*/  USEL UR8, UR36, UR8, !UP0 ;  /* 0x0000000824087287 */ /* 0x000fe4000c000000 */
[----:B------:R-:W-:Y:S01]  /*62c0*/  UIMAD.WIDE.U32 UR10, UR9, UR46, URZ ;  /* 0x0000002e090a72a5 */ /* 0x000fe2000f8e00ff */
[----:B------:R-:W-:Y:S01]  /*62d0*/  UMOV UR6, UR7 ;  /* 0x0000000700067c82 */ /* 0x000fe20008000000 */
[----:B------:R-:W-:Y:S01]  /*62e0*/  UMOV UR5, UR13 ;  /* 0x0000000d00057c82 */ /* 0x000fe20008000000 */
[----:B------:R-:W-:Y:S02]  /*62f0*/  @UP2 USHF.R.U32.HI UR4, URZ, UR47, UR6 ;  /* 0x0000002fff042299 */ /* 0x000fe40008011606 */
[----:B------:R-:W-:Y:S02]  /*6300*/  USHF.R.U32.HI UR5, URZ, UR57, UR5 ;  /* 0x00000039ff057299 */ /* 0x000fe40008011605 */
[----:B------:R-:W-:Y:S02]  /*6310*/  UIMAD UR4, UR39, UR4, URZ ;  /* 0x00000004270472a4 */ /* 0x000fe4000f8e02ff */
[----:B------:R-:W-:Y:S02]  /*6320*/  USEL UR5, UR37, UR5, !UP1 ;  /* 0x0000000525057287 */ /* 0x000fe4000c800000 */
[----:B------:R-:W-:Y:S01]  /*6330*/  UISETP.GE.AND UP0, UPT, UR8, UR4, UPT ;  /* 0x000000040800728c */ /* 0x000fe2000bf06270 */
[----:B------:R-:W-:Y:S01]  /*6340*/  UMOV UR6, UR11 ;  /* 0x0000000b00067c82 */ /* 0x000fe20008000000 */
[----:B------:R-:W-:Y:S02]  /*6350*/  UIMAD.WIDE.U32 UR10, UR8, UR46, URZ ;  /* 0x0000002e080a72a5 */ /* 0x000fe4000f8e00ff */
[----:B------:R-:W-:Y:S04]  /*6360*/  @UP2 USHF.R.U32.HI UR9, URZ, UR47, UR6 ;  /* 0x0000002fff092299 */ /* 0x000fe80008011606 */
[----:B------:R-:W-:Y:S01]  /*6370*/  UIMAD UR6, UR39, UR9, URZ ;  /* 0x00000009270672a4 */ /* 0x000fe2000f8e02ff */
[----:B------:R-:W-:Y:S03]  /*6380*/  UMOV UR4, UR11 ;  /* 0x0000000b00047c82 */ /* 0x000fe60008000000 */
[----:B------:R-:W-:Y:S02]  /*6390*/  UISETP.GE.OR UP0, UPT, UR5, UR6, UP0 ;  /* 0x000000060500728c */ /* 0x000fe40008706670 */
[----:B------:R-:W-:Y:S02]  /*63a0*/  USHF.R.U32.HI UR4, URZ, UR47, UR4 ;  /* 0x0000002fff047299 */ /* 0x000fe40008011604 */
[----:B------:R-:W-:Y:S02]  /*63b0*/  UIMAD.WIDE.U32 UR6, UR5, UR46, URZ ;  /* 0x0000002e050672a5 */ /* 0x000fe4000f8e00ff */
[----:B------:R-:W-:Y:S02]  /*63c0*/  USEL UR11, UR8, UR4, !UP2 ;  /* 0x00000004080b7287 */ /* 0x000fe4000d000000 */
[----:B------:R-:W-:Y:S02]  /*63d0*/  UIADD3 UR6, UPT, UPT, -UR5, URZ, URZ ;  /* 0x000000ff05067290 */ /* 0x000fe4000fffe1ff */
[----:B------:R-:W-:Y:S02]  /*63e0*/  UIADD3 UR10, UPT, UPT, -UR11, URZ, URZ ;  /* 0x000000ff0b0a7290 */ /* 0x000fe4000fffe1ff */
[----:B------:R-:W-:Y:S02]  /*63f0*/  UIMAD UR6, UR45, UR6, UR37 ;  /* 0x000000062d0672a4 */ /* 0x000fe4000f8e0225 */
[----:B------:R-:W-:Y:S01]  /*6400*/  UIMAD UR10, UR39, UR10, UR8 ;  /* 0x0000000a270a72a4 */ /* 0x000fe2000f8e0208 */
[----:B------:R-:W-:Y:S01]  /*6410*/  @!UP0 UMOV UR4, UR7 ;  /* 0x0000000700048c82 */ /* 0x000fe20008000000 */
[----:B------:R-:W-:Y:S02]  /*6420*/  UIADD3 UR7, UPT, UPT, -UR8, URZ, URZ ;  /* 0x000000ff08077290 */ /* 0x000fe4000fffe1ff */
[----:B------:R-:W-:Y:S04]  /*6430*/  @!UP0 USHF.R.U32.HI UR4, URZ, UR47, UR4 ;  /* 0x0000002fff048299 */ /* 0x000fe80008011604 */
[----:B------:R-:W-:Y:S04]  /*6440*/  @!UP0 USEL UR4, UR5, UR4, !UP2 ;  /* 0x0000000405048287 */ /* 0x000fe8000d000000 */
[----:B------:R-:W-:Y:S02]  /*6450*/  @!UP0 UIMAD UR9, UR9, UR10, UR4 ;  /* 0x0000000a090982a4 */ /* 0x000fe4000f8e0204 */
[----:B------:R-:W-:Y:S02]  /*6460*/  @!UP0 UIADD3 UR10, UPT, UPT, UR11, -UR4, URZ ;  /* 0x800000040b0a8290 */ /* 0x000fe4000fffe0ff */
[----:B------:R-:W-:Y:S02]  /*6470*/  UIMAD UR4, UR58, UR7, UR36 ;  /* 0x000000073a0472a4 */ /* 0x000fe4000f8e0224 */
[----:B------:R-:W-:Y:S03]  /*6480*/  @!UP0 UIMAD UR8, UR10, UR39, UR5 ;  /* 0x000000270a0882a4 */ /* 0x000fe6000f8e0205 */
[----:B------:R-:W-:Y:S02]  /*6490*/  @!UP0 UMOV UR5, UR9 ;  /* 0x0000000900058c82 */ /* 0x000fe40008000000 */
[----:B------:R-:W-:Y:S02]  /*64a0*/  UIMAD UR37, UR5, UR45, UR6 ;  /* 0x0000002d052572a4 */ /* 0x000fe4000f8e0206 */
[----:B------:R-:W-:Y:S11]  /*64b0*/  UIMAD UR36, UR8, UR58, UR4 ;  /* 0x0000003a082472a4 */ /* 0x000ff6000f8e0204 */
[----:B------:R-:W-:Y:S01]  /*64c0*/  @!UPT UIADD3 URZ, UPT, UPT, URZ, URZ, URZ ;  /* 0x000000fffffff290 */ /* 0x000fe2000fffe0ff */
.L_x_103:
[----:B------:R-:W-:Y:S01]  /*64d0*/  UISETP.NE.AND UP0, UPT, UR38, 0x1, UPT ;  /* 0x000000012600788c */ /* 0x000fe2000bf05270 */
[----:B------:R-:W-:Y:S01]  /*64e0*/  @P0 SHF.R.U32.HI R4, RZ, 0x10, R5 ;  /* 0x00000010ff040819 */ /* 0x000fe20000011605 */
[----:B------:R-:W-:Y:S01]  /*64f0*/  USHF.L.U32 UR41, UR26, 0x6, URZ ;  /* 0x000000061a297899 */ /* 0x000fe200080006ff */
[----:B------:R-:W-:Y:S02]  /*6500*/  R2UR UR11, R58 ;  /* 0x000000003a0b72ca */ /* 0x000fe400000e0000 */
[----:B------:R-:W-:Y:S06]  /*6510*/  @P0 R2UR UR11, R4 ;  /* 0x00000000040b02ca */ /* 0x000fec00000e0000 */
[----:B------:R-:W1:Y:S07]  /*6520*/  @!UP0 LDCU.128 UR12, c[0x0][0xb10] ;  /* 0x00016200ff0c87ac */ /* 0x000e6e0008000c00 */
[----:B------:R-:W-:Y:S01]  /*6530*/  IMAD.U32 R58, RZ, RZ, UR11 ;  /* 0x0000000bff3a7e24 */ /* 0x000fe2000f8e00ff */
[----:B------:R-:W2:Y:S01]  /*6540*/  @!UP0 LDCU UR5, c[0x0][0xb0c] ;  /* 0x00016180ff0587ac */ /* 0x000ea20008000800 */
[----:B------:R-:W3:Y:S01]  /*6550*/  @!UP0 LDCU UR10, c[0x0][0xb20] ;  /* 0x00016400ff0a87ac */ /* 0x000ee20008000800 */
[----:B------:R-:W-:Y:S02]  /*6560*/  UIADD3 UR11, UPT, UPT, UR48, 0x400, URZ ;  /* 0x00000400300b7890 */ /* 0x000fe4000fffe0ff */
[----:B-1----:R-:W-:Y:S02]  /*6570*/  UIMAD.WIDE.U32 UR8, UR37, UR12, URZ ;  /* 0x0000000c250872a5 */ /* 0x002fe4000f8e00ff */
[----:B------:R-:W-:Y:S02]  /*6580*/  UIMAD.WIDE.U32 UR6, UR36, UR15, URZ ;  /* 0x0000000f240672a5 */ /* 0x000fe4000f8e00ff */
[----:B------:R-:W-:Y:S03]  /*6590*/  @!UP0 UISETP.NE.AND UP1, UPT, UR14, 0x1, UPT ;  /* 0x000000010e00888c */ /* 0x000fe6000bf25270 */
[----:B------:R-:W-:Y:S01]  /*65a0*/  @!UP0 UMOV UR4, UR9 ;  /* 0x0000000900048c82 */ /* 0x000fe20008000000 */
[----:B--2---:R-:W-:Y:S02]  /*65b0*/  @!UP0 UISETP.NE.AND UP2, UPT, UR5, 0x1, UPT ;  /* 0x000000010500888c */ /* 0x004fe4000bf45270 */
[----:B------:R-:W-:Y:S01]  /*65c0*/  @!UP0 USHF.R.U32.HI UR4, URZ, UR13, UR4 ;  /* 0x0000000dff048299 */ /* 0x000fe20008011604 */
[----:B------:R-:W-:Y:S02]  /*65d0*/  @!UP0 UMOV UR6, UR7 ;  /* 0x0000000700068c82 */ /* 0x000fe40008000000 */
[----:B---3--:R-:W-:Y:S02]  /*65e0*/  @!UP0 USHF.R.U32.HI UR6, URZ, UR10, UR6 ;  /* 0x0000000aff068299 */ /* 0x008fe40008011606 */
[----:B------:R-:W-:Y:S02]  /*65f0*/  @!UP0 USEL UR7, UR37, UR4, !UP2 ;  /* 0x0000000425078287 */ /* 0x000fe4000d000000 */
[----:B------:R-:W-:Y:S04]  /*6600*/  @!UP0 USEL UR6, UR36, UR6, !UP1 ;  /* 0x0000000624068287 */ /* 0x000fe8000c800000 */
[----:B------:R-:W-:Y:S02]  /*6610*/  @!UP0 UIADD3 UR4, UPT, UPT, -UR7, UR6, URZ ;  /* 0x0000000607048290 */ /* 0x000fe4000fffe1ff */
[----:B------:R-:W-:Y:S02]  /*6620*/  @!UP0 UIADD3 UR6, UPT, UPT, UR7, -UR6, URZ ;  /* 0x8000000607068290 */ /* 0x000fe4000fffe0ff */
[----:B------:R-:W-:Y:S02]  /*6630*/  @!UP0 UIMAD UR37, UR4, UR5, UR37 ;  /* 0x00000005042582a4 */ /* 0x000fe4000f8e0225 */
[----:B------:R-:W-:Y:S02]  /*6640*/  @!UP0 UIMAD UR36, UR6, UR14, UR36 ;  /* 0x0000000e062482a4 */ /* 0x000fe4000f8e0224 */
[----:B------:R-:W-:Y:S09]  /*6650*/  ULOP3.LUT UP0, URZ, UR11, 0x1b0, URZ, 0xc0, !UPT ;  /* 0x000001b00bff7892 */ /* 0x000ff2000f80c0ff */
[----:B------:R-:W-:Y:S05]  /*6660*/  BRA.U !UP0, `(.L_x_104) ;  /* 0x00000001087c7547 */ /* 0x000fea000b800000 */
[----:B------:R-:W1:Y:S01]  /*6670*/  LDCU.64 UR8, c[0x4][0x80] ;  /* 0x01001000ff0877ac */ /* 0x000e620008000a00 */
[----:B------:R-:W-:Y:S01]  /*6680*/  MOV R16, 0x0 ;  /* 0x0000000000107802 */ /* 0x000fe20000000f00 */
[----:B------:R-:W-:Y:S02]  /*6690*/  HFMA2 R12, -RZ, RZ, 0, 5.9604644775390625e-08 ;  /* 0x00000001ff0c7431 */ /* 0x000fe400000001ff */
[----:B------:R-:W-:Y:S01]  /*66a0*/  IMAD.MOV.U32 R8, RZ, RZ, 0x70 ;  /* 0x00000070ff087424 */ /* 0x000fe200078e00ff */
[----:B------:R2:W3:Y:S01]  /*66b0*/  LDC.64 R14, c[0x4][R16] ;  /* 0x01000000100e7b82 */ /* 0x0004e20000000a00 */
[----:B------:R-:W4:Y:S01]  /*66c0*/  LDCU.64 UR6, c[0x4][0x88] ;  /* 0x01001100ff0677ac */ /* 0x000f220008000a00 */
[----:B------:R-:W-:Y:S01]  /*66d0*/  IMAD.MOV.U32 R13, RZ, RZ, RZ ;  /* 0x000000ffff0d7224 */ /* 0x000fe200078e00ff */
[----:B------:R-:W2:Y:S01]  /*66e0*/  LDCU.64 UR4, c[0x4][0x8] ;  /* 0x01000100ff0477ac */ /* 0x000ea20008000a00 */
[----:B-1----:R-:W-:Y:S01]  /*66f0*/  MOV R5, UR9 ;  /* 0x0000000900057c02 */ /* 0x002fe20008000f00 */
[----:B------:R-:W-:Y:S01]  /*6700*/  IMAD.U32 R4, RZ, RZ, UR8 ;  /* 0x00000008ff047e24 */ /* 0x000fe2000f8e00ff */
[----:B----4-:R-:W-:Y:S01]  /*6710*/  MOV R7, UR7 ;  /* 0x0000000700077c02 */ /* 0x010fe20008000f00 */
[----:B------:R-:W-:Y:S01]  /*6720*/  IMAD.U32 R6, RZ, RZ, UR6 ;  /* 0x00000006ff067e24 */ /* 0x000fe2000f8e00ff */
[----:B--2---:R-:W-:Y:S01]  /*6730*/  MOV R11, UR5 ;  /* 0x00000005000b7c02 */ /* 0x004fe20008000f00 */
[----:B------:R-:W-:Y:S02]  /*6740*/  IMAD.U32 R10, RZ, RZ, UR4 ;  /* 0x00000004ff0a7e24 */ /* 0x000fe4000f8e00ff */
[----:B------:R-:W-:Y:S07]  /*6750*/  LEPC R20, `(.L_x_105) ;  /* 0x000000001014794e */ /* 0x000fee0000000000 */
[----:B---3-5:R-:W-:Y:S05]  /*6760*/  CALL.ABS.NOINC R14 ;  /* 0x000000000e007343 */ /* 0x028fea0003c00000 */
.L_x_105:
[----:B------:R-:W1:Y:S01]  /*6770*/  LDCU.64 UR8, c[0x4][0x80] ;  /* 0x01001000ff0877ac */ /* 0x000e620008000a00 */
[----:B------:R-:W2:Y:S01]  /*6780*/  LDC.64 R16, c[0x4][R16] ;  /* 0x0100000010107b82 */ /* 0x000ea20000000a00 */
[----:B------:R-:W-:Y:S02]  /*6790*/  HFMA2 R12, -RZ, RZ, 0, 5.9604644775390625e-08 ;  /* 0x00000001ff0c7431 */ /* 0x000fe400000001ff */
[----:B------:R-:W-:Y:S02]  /*67a0*/  IMAD.MOV.U32 R8, RZ, RZ, 0x70 ;  /* 0x00000070ff087424 */ /* 0x000fe400078e00ff */
[----:B------:R-:W-:Y:S01]  /*67b0*/  IMAD.MOV.U32 R13, RZ, RZ, RZ ;  /* 0x000000ffff0d7224 */ /* 0x000fe200078e00ff */
[----:B------:R-:W3:Y:S01]  /*67c0*/  LDCU.64 UR6, c[0x4][0x88] ;  /* 0x01001100ff0677ac */ /* 0x000ee20008000a00 */
[----:B------:R-:W4:Y:S01]  /*67d0*/  LDCU.64 UR4, c[0x4][0x8] ;  /* 0x01000100ff0477ac */ /* 0x000f220008000a00 */
[----:B-1----:R-:W-:Y:S02]  /*67e0*/  MOV R4, UR8 ;  /* 0x0000000800047c02 */ /* 0x002fe40008000f00 */
[----:B------:R-:W-:Y:S02]  /*67f0*/  MOV R5, UR9 ;  /* 0x0000000900057c02 */ /* 0x000fe40008000f00 */
[----:B---3--:R-:W-:Y:S01]  /*6800*/  MOV R7, UR7 ;  /* 0x0000000700077c02 */ /* 0x008fe20008000f00 */
[----:B------:R-:W-:Y:S01]  /*6810*/  IMAD.U32 R6, RZ, RZ, UR6 ;  /* 0x00000006ff067e24 */ /* 0x000fe2000f8e00ff */
[----:B----4-:R-:W-:Y:S01]  /*6820*/  MOV R11, UR5 ;  /* 0x00000005000b7c02 */ /* 0x010fe20008000f00 */
[----:B------:R-:W-:Y:S02]  /*6830*/  IMAD.U32 R10, RZ, RZ, UR4 ;  /* 0x00000004ff0a7e24 */ /* 0x000fe4000f8e00ff */
[----:B------:R-:W-:Y:S07]  /*6840*/  LEPC R20, `(.L_x_104) ;  /* 0x000000001014794e */ /* 0x000fee0000000000 */
[----:B--2---:R-:W-:Y:S05]  /*6850*/  CALL.ABS.NOINC R16 ;  /* 0x0000000010007343 */ /* 0x004fea0003c00000 */
.L_x_104:
[----:B------:R-:W-:Y:S02]  /*6860*/  R2UR UR6, R56 ;  /* 0x00000000380672ca */ /* 0x000fe400000e0000 */
[----:B------:R-:W-:Y:S02]  /*6870*/  R2UR UR5, R51 ;  /* 0x00000000330572ca */ /* 0x000fe400000e0000 */
[----:B------:R-:W-:Y:S02]  /*6880*/  R2UR UR4, R50 ;  /* 0x00000000320472ca */ /* 0x000fe400000e0000 */
[----:B------:R-:W-:Y:S02]  /*6890*/  ISETP.NE.U32.AND P4, PT, R42, RZ, PT ;  /* 0x000000ff2a00720c */ /* 0x000fe40003f85070 */
[----:B------:R-:W-:Y:S02]  /*68a0*/  ISETP.NE.U32.AND P2, PT, RZ, UR60, PT ;  /* 0x0000003cff007c0c */ /* 0x000fe4000bf45070 */
[----:B------:R-:W-:Y:S02]  /*68b0*/  ISETP.NE.AND.EX P4, PT, R43, RZ, PT, P4 ;  /* 0x000000ff2b00720c */ /* 0x000fe40003f85340 */
[----:B------:R-:W-:Y:S01]  /*68c0*/  ISETP.NE.AND.EX P2, PT, RZ, UR61, PT, P2 ;  /* 0x0000003dff007c0c */ /* 0x000fe2000bf45320 */
[----:B------:R-:W-:Y:S02]  /*68d0*/  UISETP.NE.AND UP2, UPT, UR6, URZ, UPT ;  /* 0x000000ff0600728c */ /* 0x000fe4000bf45270 */
[----:B------:R-:W-:Y:S04]  /*68e0*/  UISETP.NE.U32.AND UP0, UPT, UR5, URZ, UPT ;  /* 0x000000ff0500728c */ /* 0x000fe8000bf05070 */
[----:B------:R-:W-:Y:S01]  /*68f0*/  UISETP.NE.AND.EX UP1, UPT, UR4, URZ, UPT, UP0 ;  /* 0x000000ff0400728c */ /* 0x000fe2000bf25300 */
[----:B------:R-:W-:Y:S01]  /*6900*/  PLOP3.LUT P1, PT, PT, PT, UP2, 0x80, 0x8 ;  /* 0x000000000008781c */ /* 0x000fe20003f2f028 */
[----:B------:R-:W-:Y:S03]  /*6910*/  UPLOP3.LUT UP0, UPT, UPT, UPT, UPT, 0x40, 0x4 ;  /* 0x000000000004789c */ /* 0x000fe60003f0e870 */
[----:B------:R-:W-:Y:S06]  /*6920*/  @UP2 UPLOP3.LUT UP0, UPT, UPT, UPT, UP1, 0x80, 0x8 ;  /* 0x000000000008289c */ /* 0x000fec0003f0f010 */
[----:B------:R-:W-:Y:S01]  /*6930*/  PLOP3.LUT P0, PT, PT, PT, UP0, 0x80, 0x8 ;  /* 0x000000000008781c */ /* 0x000fe20003f0f008 */
[----:B------:R-:W-:Y:S01]  /*6940*/  @!UPT UIADD3 URZ, UPT, UPT, URZ, URZ, URZ ;  /* 0x000000fffffff290 */ /* 0x000fe2000fffe0ff */
[----:B------:R-:W-:Y:S11]  /*6950*/  BRA.U !UP1, `(.L_x_106) ;  /* 0x0000000109407547 */ /* 0x000ff6000b800000 */
[----:B------:R-:W-:Y:S01]  /*6960*/  UISETP.NE.U32.AND UP0, UPT, UR60, URZ, UPT ;  /* 0x000000ff3c00728c */ /* 0x000fe2000bf05070 */
[----:B------:R-:W-:Y:S01]  /*6970*/  R2UR UR6, R51 ;  /* 0x00000000330672ca */ /* 0x000fe200000e0000 */
[----:B------:R-:W1:Y:S01]  /*6980*/  LDCU.64 UR8, c[0x0][0x358] ;  /* 0x00006b00ff0877ac */ /* 0x000e620008000a00 */
[----:B------:R-:W-:Y:S02]  /*6990*/  HFMA2 R48, -RZ, RZ, 0, 5.9604644775390625e-08 ;  /* 0x00000001ff307431 */ /* 0x000fe400000001ff */
[----:B------:R-:W-:Y:S01]  /*69a0*/  IMAD.MOV.U32 R0, RZ, RZ, 0x1 ;  /* 0x00000001ff007424 */ /* 0x000fe200078e00ff */
[----:B------:R-:W-:Y:S06]  /*69b0*/  UISETP.NE.AND.EX UP0, UPT, UR61, URZ, UPT, UP0 ;  /* 0x000000ff3d00728c */ /* 0x000fec000bf05300 */
[----:B------:R-:W-:Y:S05]  /*69c0*/  PLOP3.LUT P3, PT, PT, PT, UP0, 0x80, 0x8 ;  /* 0x000000000008781c */ /* 0x000fea0003f6f008 */
[----:B------:R-:W2:Y:S01]  /*69d0*/  @UP0 LDCU.64 UR4, c[0x0][0x888] ;  /* 0x00011100ff0407ac */ /* 0x000ea20008000a00 */
[----:B------:R-:W-:Y:S07]  /*69e0*/  @UP0 UIMAD UR6, UR52, UR6, URZ ;  /* 0x00000006340602a4 */ /* 0x000fee000f8e02ff */
[----:B------:R-:W-:Y:S01]  /*69f0*/  @!P3 PRMT R48, R0, 0x7610, R48 ;  /* 0x000076100030b816 */ /* 0x000fe20000000030 */
[----:B--2---:R-:W-:Y:S06]  /*6a00*/  @UP0 UIMAD.WIDE UR4, UR6, 0x4, UR4 ;  /* 0x00000004060408a5 */ /* 0x004fec000f8e0204 */
[----:B-----5:R-:W-:Y:S02]  /*6a10*/  IMAD.U32 R26, RZ, RZ, UR4 ;  /* 0x00000004ff1a7e24 */ /* 0x020fe4000f8e00ff */
[----:B------:R-:W-:Y:S03]  /*6a20*/  IMAD.U32 R27, RZ, RZ, UR5 ;  /* 0x00000005ff1b7e24 */ /* 0x000fe6000f8e00ff */
[----:B------:R-:W2:Y:S02]  /*6a30*/  @!UP0 LDCU UR4, c[0x0][0x880] ;  /* 0x00011000ff0487ac */ /* 0x000ea40008000800 */
[----:B-1----:R1:W5:Y:S02]  /*6a40*/  @P3 LDG.E R26, desc[UR8][R26.64] ;  /* 0x000000081a1a3981 */ /* 0x002364000c1e1900 */
[----:B-12---:R-:W-:Y:S02]  /*6a50*/  @!P3 MOV R26, UR4 ;  /* 0x00000004001abc02 */ /* 0x006fe40008000f00 */
.L_x_106:
[----:B------:R-:W-:Y:S05]  /*6a60*/  @!P4 BRA `(.L_x_107) ;  /* 0x000000000024c947 */ /* 0x000fea0003800000 */
[----:B------:R-:W-:Y:S01]  /*6a70*/  ISETP.NE.U32.AND P3, PT, R40, RZ, PT ;  /* 0x000000ff2800720c */ /* 0x000fe20003f65070 */
[----:B------:R-:W1:Y:S03]  /*6a80*/  LDCU.64 UR4, c[0x0][0x358] ;  /* 0x00006b00ff0477ac */ /* 0x000e660008000a00 */
[----:B------:R-:W-:Y:S11]  /*6a90*/  ISETP.NE.AND.EX P3, PT, R41, RZ, PT, P3 ;  /* 0x000000ff2900720c */ /* 0x000ff60003f65330 */
[----:B------:R-:W-:Y:S02]  /*6aa0*/  @!UPT UIADD3 URZ, UPT, UPT, URZ, URZ, URZ ;  /* 0x000000fffffff290 */ /* 0x000fe4000fffe0ff */
[----:B------:R-:W2:Y:S01]  /*6ab0*/  @P3 LDC.64 R4, c[0x0][0x8a8] ;  /* 0x00022a00ff043b82 */ /* 0x000ea20000000a00 */
[----:B------:R-:W-:Y:S04]  /*6ac0*/  @P3 IMAD R0, R42, UR52, RZ ;  /* 0x000000342a003c24 */ /* 0x000fe8000f8e02ff */
[----:B--2---:R-:W-:Y:S05]  /*6ad0*/  @P3 IMAD.WIDE R4, R0, 0x4, R4 ;  /* 0x0000000400043825 */ /* 0x004fea00078e0204 */
[----:B-1---5:R1:W5:Y:S02]  /*6ae0*/  @P3 LDG.E R24, desc[UR4][R4.64] ;  /* 0x0000000404183981 */ /* 0x022364000c1e1900 */
[----:B-1----:R-:W2:Y:S02]  /*6af0*/  @!P3 LDC R24, c[0x0][0x8a0] ;  /* 0x00022800ff18bb82 */ /* 0x002ea40000000800 */
.L_x_107:
[----:B-----5:R-:W-:Y:S01]  /*6b00*/  FSETP.NEU.AND P4, PT, R26, RZ, PT ;  /* 0x000000ff1a00720b */ /* 0x020fe20003f8d000 */
[----:B------:R-:W1:Y:S01]  /*6b10*/  LDCU.128 UR8, c[0x0][0xa80] ;  /* 0x00015000ff0877ac */ /* 0x000e620008000c00 */
[----:B------:R-:W-:Y:S01]  /*6b20*/  SEL R5, RZ, 0xffffffff, P2 ;  /* 0xffffffffff057807 */ /* 0x000fe20001000000 */
[----:B------:R-:W-:Y:S01]  /*6b30*/  BSSY B1, `(.L_x_108) ;  /* 0x000004f000017945 */ /* 0x000fe20003800000 */
[----:B------:R-:W-:Y:S01]  /*6b40*/  @P1 LOP3.LUT P2, RZ, R48, 0xff, RZ, 0xc0, !PT ;  /* 0x000000ff30ff1812 */ /* 0x000fe2000784c0ff */
[----:B------:R-:W-:Y:S01]  /*6b50*/  IMAD.MOV.U32 R67, RZ, RZ, 0x1 ;  /* 0x00000001ff437424 */ /* 0x000fe200078e00ff */
[----:B------:R-:W-:Y:S01]  /*6b60*/  @P1 SEL R0, RZ, 0xffffffff, P4 ;  /* 0xffffffffff001807 */ /* 0x000fe20002000000 */
[----:B------:R-:W-:Y:S01]  /*6b70*/  IMAD.IADD R25, R23, 0x1, R2 ;  /* 0x0000000117197824 */ /* 0x000fe200078e0202 */
[----:B------:R-:W-:Y:S01]  /*6b80*/  LEA R27, R22, UR48, 0x3 ;  /* 0x00000030161b7c11 */ /* 0x000fe2000f8e18ff */
[----:B------:R-:W-:Y:S01]  /*6b90*/  ULOP3.LUT UR4, UR54, 0x1, URZ, 0x3c, !UPT ;  /* 0x0000000136047892 */ /* 0x000fe2000f8e3cff */
[----:B------:R-:W-:Y:S01]  /*6ba0*/  @P0 SEL R0, R5, R0, !P2 ;  /* 0x0000000005000207 */ /* 0x000fe20005000000 */
[----:B------:R-:W-:Y:S01]  /*6bb0*/  USHF.L.U32 UR12, UR51, 0x6, URZ ;  /* 0x00000006330c7899 */ /* 0x000fe200080006ff */
[----:B------:R-:W-:Y:S01]  /*6bc0*/  R2UR UR6, R53 ;  /* 0x00000000350672ca */ /* 0x000fe200000e0000 */
[----:B------:R-:W-:Y:S01]  /*6bd0*/  IMAD.U32 R66, RZ, RZ, UR49 ;  /* 0x00000031ff427e24 */ /* 0x000fe2000f8e00ff */
[----:B------:R-:W-:Y:S01]  /*6be0*/  @P1 LOP3.LUT R0, R0, 0x1, RZ, 0xc0, !PT ;  /* 0x0000000100001812 */ /* 0x000fe200078ec0ff */
[----:B------:R-:W-:Y:S01]  /*6bf0*/  IMAD.U32 R65, RZ, RZ, UR4 ;  /* 0x00000004ff417e24 */ /* 0x000fe2000f8e00ff */
[----:B------:R-:W-:Y:S01]  /*6c00*/  R2UR UR13, R52 ;  /* 0x00000000340d72ca */ /* 0x000fe200000e0000 */
[----:B------:R-:W-:Y:S01]  /*6c10*/  IMAD.U32 R61, RZ, RZ, UR12 ;  /* 0x0000000cff3d7e24 */ /* 0x000fe2000f8e00ff */
[----:B------:R-:W-:Y:S01]  /*6c20*/  ISETP.NE.U32.OR P6, PT, R0, 0x1, !P1 ;  /* 0x000000010000780c */ /* 0x000fe20004fc5470 */
[----:B------:R-:W-:Y:S01]  /*6c30*/  IMAD.U32 R0, RZ, RZ, UR49 ;  /* 0x00000031ff007e24 */ /* 0x000fe2000f8e00ff */
[----:B-1----:R-:W-:Y:S01]  /*6c40*/  UIMAD.WIDE.U32 UR4, UR12, UR9, URZ ;  /* 0x000000090c0472a5 */ /* 0x002fe2000f8e00ff */
[----:B------:R-:W-:Y:S01]  /*6c50*/  PLOP3.LUT P3, PT, PT, PT, UP1, 0x80, 0x8 ;  /* 0x000000000008781c */ /* 0x000fe20003f6f018 */
[----:B------:R-:W-:Y:S01]  /*6c60*/  UISETP.NE.AND UP0, UPT, UR8, 0x1, UPT ;  /* 0x000000010800788c */ /* 0x000fe2000bf05270 */
[----:B------:R-:W-:Y:S02]  /*6c70*/  LOP3.LUT P5, R62, R48, 0xff, RZ, 0xc0, !PT ;  /* 0x000000ff303e7812 */ /* 0x000fe400078ac0ff */
[----:B------:R-:W-:Y:S02]  /*6c80*/  CS2R R38, SRZ ;  /* 0x0000000000267805 */ /* 0x000fe4000001ff00 */
[----:B------:R-:W-:Y:S02]  /*6c90*/  LEA R0, R0, UR48, 0x3 ;  /* 0x0000003000007c11 */ /* 0x000fe4000f8e18ff */
[----:B------:R-:W-:Y:S01]  /*6ca0*/  CS2R R36, SRZ ;  /* 0x0000000000247805 */ /* 0x000fe2000001ff00 */
[----:B------:R-:W-:Y:S01]  /*6cb0*/  UMOV UR4, UR5 ;  /* 0x0000000500047c82 */ /* 0x000fe20008000000 */
[----:B------:R-:W-:Y:S01]  /*6cc0*/  SEL R4, RZ, 0xffffffff, P4 ;  /* 0xffffffffff047807 */ /* 0x000fe20002000000 */
[----:B------:R-:W-:Y:S01]  /*6cd0*/  USHF.R.U32.HI UR4, URZ, UR10, UR4 ;  /* 0x0000000aff047299 */ /* 0x000fe20008011604 */
[----:B------:R-:W-:Y:S02]  /*6ce0*/  P2R R63, PR, RZ, 0x40 ;  /* 0x00000040ff3f7803 */ /* 0x000fe40000000000 */
[----:B------:R-:W-:Y:S02]  /*6cf0*/  CS2R R30, SRZ ;  /* 0x00000000001e7805 */ /* 0x000fe4000001ff00 */
[----:B------:R-:W-:Y:S01]  /*6d00*/  @P6 SHF.L.U32 R3, R65, 0x1f, RZ ;  /* 0x0000001f41036819 */ /* 0x000fe200000006ff */
[----:B------:R-:W-:Y:S01]  /*6d10*/  USEL UR4, UR12, UR4, !UP0 ;  /* 0x000000040c047287 */ /* 0x000fe2000c000000 */
[----:B------:R-:W-:Y:S01]  /*6d20*/  @P3 SEL R4, R5, R4, !P5 ;  /* 0x0000000405043207 */ /* 0x000fe20006800000 */
[----:B------:R-:W-:Y:S01]  /*6d30*/  UISETP.NE.AND UP0, UPT, UR11, 0x1, UPT ;  /* 0x000000010b00788c */ /* 0x000fe2000bf05270 */
[----:B------:R1:W3:Y:S01]  /*6d40*/  @P6 SYNCS.PHASECHK.TRANS64.TRYWAIT P1, [R0+URZ+0x1a0], R3 ;  /* 0x0001a003000065a7 */ /* 0x0002e200080211ff */
[----:B------:R-:W-:Y:S01]  /*6d50*/  UIMAD.WIDE.U32 UR6, UR4, UR6, URZ ;  /* 0x00000006040672a5 */ /* 0x000fe2000f8e00ff */
[----:B------:R-:W-:Y:S01]  /*6d60*/  LOP3.LUT R4, R4, 0x1, RZ, 0xc0, !PT ;  /* 0x0000000104047812 */ /* 0x000fe200078ec0ff */
[----:B------:R-:W-:Y:S01]  /*6d70*/  IMAD.U32 R60, RZ, RZ, UR4 ;  /* 0x00000004ff3c7e24 */ /* 0x000fe2000f8e00ff */
[----:B------:R-:W-:Y:S02]  /*6d80*/  CS2R R28, SRZ ;  /* 0x00000000001c7805 */ /* 0x000fe4000001ff00 */
[----:B------:R-:W-:Y:S01]  /*6d90*/  PLOP3.LUT P2, PT, PT, PT, UP0, 0x80, 0x8 ;  /* 0x000000000008781c */ /* 0x000fe20003f4f008 */
[----:B------:R-:W-:Y:S01]  /*6da0*/  IMAD R6, RZ, RZ, -UR4 ;  /* 0x80000004ff067e24 */ /* 0x000fe2000f8e02ff */
[----:B------:R-:W-:Y:S01]  /*6db0*/  UMOV UR5, UR7 ;  /* 0x0000000700057c82 */ /* 0x000fe20008000000 */
[----:B------:R-:W-:Y:S01]  /*6dc0*/  IMAD.U32 R59, RZ, RZ, UR4 ;  /* 0x00000004ff3b7e24 */ /* 0x000fe2000f8e00ff */
[----:B------:R-:W-:Y:S01]  /*6dd0*/  USHF.R.U32.HI UR5, URZ, UR13, UR5 ;  /* 0x0000000dff057299 */ /* 0x000fe20008011605 */
[----:B------:R-:W-:Y:S05]  /*6de0*/  IMAD R61, R6, UR8, R61 ;  /* 0x00000008063d7c24 */ /* 0x000fea000f8e023d */
[----:B------:R-:W-:Y:S02]  /*6df0*/  SEL R60, R60, UR5, !P2 ;  /* 0x000000053c3c7c07 */ /* 0x000fe4000d000000 */
[----:B------:R-:W-:Y:S03]  /*6e00*/  ISETP.NE.U32.AND P2, PT, R4, 0x1, PT ;  /* 0x000000010400780c */ /* 0x000fe60003f45070 */
[----:B------:R-:W-:Y:S01]  /*6e10*/  IMAD.MOV R5, RZ, RZ, -R60 ;  /* 0x000000ffff057224 */ /* 0x000fe200078e0a3c */
[----:B------:R-:W-:Y:S02]  /*6e20*/  P2R R68, PR, RZ, 0x4 ;  /* 0x00000004ff447803 */ /* 0x000fe40000000000 */
[----:B-1----:R-:W-:Y:S01]  /*6e30*/  SHF.L.U32 R3, R45, 0x1f, RZ ;  /* 0x0000001f2d037819 */ /* 0x002fe200000006ff */
[----:B------:R-:W-:Y:S03]  /*6e40*/  IMAD R59, R5, UR11, R59 ;  /* 0x0000000b053b7c24 */ /* 0x000fe6000f8e023b */
[----:B------:R1:W4:Y:S01]  /*6e50*/  SYNCS.PHASECHK.TRANS64.TRYWAIT P0, [R27+URZ+0x1f0], R3 ;  /* 0x0001f0031b0075a7 */ /* 0x00032200080011ff */
[----:B---3--:R-:W-:Y:S01]  /*6e60*/  @P6 SEL R67, RZ, 0x1, !P1 ;  /* 0x00000001ff436807 */ /* 0x008fe20004800000 */
[----:B-1----:R-:W-:Y:S06]  /*6e70*/  @!P6 BRA `(.L_x_109) ;  /* 0x000000000068e947 */ /* 0x002fec0003800000 */
[----:B------:R-:W-:Y:S01]  /*6e80*/  HFMA2 R31, -RZ, RZ, 0, 0 ;  /* 0x00000000ff1f7431 */ /* 0x000fe200000001ff */
[----:B------:R-:W-:Y:S01]  /*6e90*/  ISETP.NE.AND P1, PT, R67, RZ, PT ;  /* 0x000000ff4300720c */ /* 0x000fe20003f25270 */
[----:B------:R-:W-:Y:S01]  /*6ea0*/  IMAD.U32 R2, RZ, RZ, UR49 ;  /* 0x00000031ff027e24 */ /* 0x000fe2000f8e00ff */
[----:B------:R-:W-:Y:S11]  /*6eb0*/  BSSY B0, `(.L_x_110) ;  /* 0x0000005000007945 */ /* 0x000ff60003800000 */
[----:B------:R-:W-:Y:S05]  /*6ec0*/  @P1 BRA `(.L_x_111) ;  /* 0x00000000000c1947 */ /* 0x000fea0003800000 */
[----:B------:R-:W-:Y:S04]  /*6ed0*/  SHF.L.U32 R4, R65, 0x1f, RZ ;  /* 0x0000001f41047819 */ /* 0x000fe800000006ff */
[----:B------:R-:W1:Y:S02]  /*6ee0*/  SYNCS.PHASECHK.TRANS64.TRYWAIT P1, [R0+URZ+0x1a0], R4 ;  /* 0x0001a004000075a7 */ /* 0x000e6400080211ff */
[----:B-1----:R-:W-:Y:S05]  /*6ef0*/  @!P1 BRA `(.L_x_112) ;  /* 0x00000024006c9947 */ /* 0x002fea0003800000 */
.L_x_111:
[----:B------:R-:W-:Y:S05]  /*6f00*/  BSYNC B0 ;  /* 0x0000000000007941 */ /* 0x000fea0003800000 */
.L_x_110:
[----:B------:R-:W-:Y:S01]  /*6f10*/  ISETP.NE.AND P1, PT, R68, RZ, PT ;  /* 0x000000ff4400720c */ /* 0x000fe20003f25270 */
[----:B------:R-:W-:Y:S01]  /*6f20*/  IMAD.MOV.U32 R30, RZ, RZ, RZ ;  /* 0x000000ffff1e7224 */ /* 0x000fe200078e00ff */
[----:B------:R-:W-:Y:S02]  /*6f30*/  CS2R R28, SRZ ;  /* 0x00000000001c7805 */ /* 0x000fe4000001ff00 */
[----:B------:R-:W-:Y:S02]  /*6f40*/  CS2R R38, SRZ ;  /* 0x0000000000267805 */ /* 0x000fe4000001ff00 */
[----:B------:R-:W-:Y:S07]  /*6f50*/  CS2R R36, SRZ ;  /* 0x0000000000247805 */ /* 0x000fee000001ff00 */
[----:B------:R-:W-:Y:S01]  /*6f60*/  @P1 IMAD R2, R2, 0x800, R46 ;  /* 0x0000080002021824 */ /* 0x000fe200078e022e */
[----:B------:R-:W-:Y:S05]  /*6f70*/  @P1 WARPSYNC.ALL ;  /* 0x0000000000001948 */ /* 0x000fea0003800000 */
[----:B------:R-:W-:Y:S01]  /*6f80*/  @P1 LEA R2, R2, UR48, 0x1 ;  /* 0x0000003002021c11 */ /* 0x000fe2000f8e08ff */
[----:B------:R-:W-:Y:S04]  /*6f90*/  UIADD3 UR4, UPT, UPT, UR49, 0x1, URZ ;  /* 0x0000000131047890 */ /* 0x000fe8000fffe0ff */
[----:B------:R3:W2:Y:S01]  /*6fa0*/  @P1 LDSM.16.M88.4 R28, [R2+0x400] ;  /* 0x00040000021c183b */ /* 0x0006a20000000200 */
[----:B------:R-:W-:Y:S01]  /*6fb0*/  UISETP.NE.AND UP0, UPT, UR4, 0x3, UPT ;  /* 0x000000030400788c */ /* 0x000fe2000bf05270 */
[----:B-1----:R-:W-:Y:S03]  /*6fc0*/  @P1 IMAD R0, R57, 0x2, R2 ;  /* 0x0000000239001824 */ /* 0x002fe600078e0202 */
[----:B------:R-:W-:Y:S02]  /*6fd0*/  USEL UR5, URZ, 0x1, UP0 ;  /* 0x00000001ff057887 */ /* 0x000fe40008000000 */
[----:B------:R3:W1:Y:S01]  /*6fe0*/  @P1 LDSM.16.M88.4 R36, [R0+0x400] ;  /* 0x000400000024183b */ /* 0x0006620000000200 */
[----:B------:R-:W-:Y:S03]  /*6ff0*/  USEL UR4, UR4, URZ, UP0 ;  /* 0x000000ff04047287 */ /* 0x000fe60008000000 */
[----:B------:R-:W-:Y:S03]  /*7000*/  LOP3.LUT R65, R65, UR5, RZ, 0x3c, !PT ;  /* 0x0000000541417c12 */ /* 0x000fe6000f8e3cff */
[----:B------:R-:W-:Y:S02]  /*7010*/  IMAD.U32 R66, RZ, RZ, UR4 ;  /* 0x00000004ff427e24 */ /* 0x000fe4000f8e00ff */
.L_x_109:
[----:B------:R-:W-:Y:S05]  /*7020*/  BSYNC B1 ;  /* 0x0000000000017941 */ /* 0x000fea0003800000 */
.L_x_108:
[----:B---3--:R-:W-:Y:S04]  /*7030*/  SHF.R.U32.HI R0, RZ, 0x15, R25 ;  /* 0x00000015ff007819 */ /* 0x008fe80000011619 */
[----:B------:R-:W-:Y:S01]  /*7040*/  LOP3.LUT P1, RZ, R0, 0x3, R49, 0x48, !PT ;  /* 0x0000000300ff7812 */ /* 0x000fe20007824831 */
[----:B------:R-:W-:Y:S01]  /*7050*/  @!UPT UIADD3 URZ, UPT, UPT, URZ, URZ, URZ ;  /* 0x000000fffffff290 */ /* 0x000fe2000fffe0ff */
[----:B----4-:R-:W-:Y:S11]  /*7060*/  @P0 BRA `(.L_x_113) ;  /* 0x0000000000080947 */ /* 0x010ff60003800000 */
[----:B------:R-:W3:Y:S02]  /*7070*/  SYNCS.PHASECHK.TRANS64.TRYWAIT P0, [R27+URZ+0x1f0], R3 ;  /* 0x0001f0031b0075a7 */ /* 0x000ee400080011ff */
[----:B---3--:R-:W-:Y:S05]  /*7080*/  @!P0 BRA `(.L_x_114) ;  /* 0x00000024001c8947 */ /* 0x008fea0003800000 */
.L_x_113:
[----:B------:R-:W-:Y:S05]  /*7090*/  @!P1 BRA `(.L_x_115) ;  /* 0x0000000000409947 */ /* 0x000fea0003800000 */
[----:B------:R-:W4:Y:S01]  /*70a0*/  LDCU.64 UR8, c[0x4][0x70] ;  /* 0x01000e00ff0877ac */ /* 0x000f220008000a00 */
[----:B---3--:R-:W-:Y:S01]  /*70b0*/  MOV R3, 0x0 ;  /* 0x0000000000037802 */ /* 0x008fe20000000f00 */
[----:B------:R-:W-:Y:S02]  /*70c0*/  HFMA2 R12, -RZ, RZ, 0, 5.9604644775390625e-08 ;  /* 0x00000001ff0c7431 */ /* 0x000fe400000001ff */
[----:B------:R-:W-:Y:S02]  /*70d0*/  IMAD.MOV.U32 R8, RZ, RZ, 0x192 ;  /* 0x00000192ff087424 */ /* 0x000fe400078e00ff */
[----:B------:R-:W-:Y:S01]  /*70e0*/  IMAD.MOV.U32 R13, RZ, RZ, RZ ;  /* 0x000000ffff0d7224 */ /* 0x000fe200078e00ff */
[----:B------:R-:W3:Y:S01]  /*70f0*/  LDCU.64 UR6, c[0x4][0x78] ;  /* 0x01000f00ff0677ac */ /* 0x000ee20008000a00 */
[----:B------:R-:W1:Y:S01]  /*7100*/  LDC.64 R2, c[0x4][R3] ;  /* 0x0100000003027b82 */ /* 0x000e620000000a00 */
[----:B------:R-:W5:Y:S01]  /*7110*/  LDCU.64 UR4, c[0x4][0x10] ;  /* 0x01000200ff0477ac */ /* 0x000f620008000a00 */
[----:B----4-:R-:W-:Y:S01]  /*7120*/  MOV R5, UR9 ;  /* 0x0000000900057c02 */ /* 0x010fe20008000f00 */
[----:B------:R-:W-:Y:S01]  /*7130*/  IMAD.U32 R4, RZ, RZ, UR8 ;  /* 0x00000008ff047e24 */ /* 0x000fe2000f8e00ff */
[----:B---3--:R-:W-:Y:S01]  /*7140*/  MOV R7, UR7 ;  /* 0x0000000700077c02 */ /* 0x008fe20008000f00 */
[----:B------:R-:W-:Y:S01]  /*7150*/  IMAD.U32 R6, RZ, RZ, UR6 ;  /* 0x00000006ff067e24 */ /* 0x000fe2000f8e00ff */
[----:B-----5:R-:W-:Y:S01]  /*7160*/  MOV R11, UR5 ;  /* 0x00000005000b7c02 */ /* 0x020fe20008000f00 */
[----:B------:R-:W-:Y:S02]  /*7170*/  IMAD.U32 R10, RZ, RZ, UR4 ;  /* 0x00000004ff0a7e24 */ /* 0x000fe4000f8e00ff */
[----:B------:R-:W-:Y:S07]  /*7180*/  LEPC R20, `(.L_x_115) ;  /* 0x000000001014794e */ /* 0x000fee0000000000 */
[----:B-12---:R-:W-:Y:S05]  /*7190*/  CALL.ABS.NOINC R2 ;  /* 0x0000000002007343 */ /* 0x006fea0003c00000 */
.L_x_115:
[----:B--23--:R-:W-:Y:S01]  /*71a0*/  SHF.L.U32 R3, R28, 0x10, RZ ;  /* 0x000000101c037819 */ /* 0x00cfe200000006ff */
[----:B------:R-:W-:Y:S05]  /*71b0*/  WARPSYNC.ALL ;  /* 0x0000000000007948 */ /* 0x000fea0003800000 */
[----:B------:R-:W-:Y:S01]  /*71c0*/  R2UR UR4, R25 ;  /* 0x00000000190472ca */ /* 0x000fe200000e0000 */
[----:B------:R-:W-:Y:S01]  /*71d0*/  BSSY.RECONVERGENT B0, `(.L_x_116) ;  /* 0x0000053000007945 */ /* 0x000fe20003800200 */
[----:B------:R-:W-:Y:S02]  /*71e0*/  SHF.L.U32 R20, R30, 0x10, RZ ;  /* 0x000000101e147819 */ /* 0x000fe400000006ff */
[----:B------:R-:W-:Y:S02]  /*71f0*/  SHF.L.U32 R64, R57, 0x1, RZ ;  /* 0x0000000139407819 */ /* 0x000fe400000006ff */
[----:B------:R-:W-:Y:S07]  /*7200*/  ISETP.NE.AND P0, PT, R47, RZ, PT ;  /* 0x000000ff2f00720c */ /* 0x000fee0003f05270 */
[----:B------:R-:W2:Y:S02]  /*7210*/  LDTM.16dp256bit.x4 R4, tmem[UR4] ;  /* 0x00000004000479ee */ /* 0x000ea40008120000 */
[----:B--2---:R-:W-:Y:S01]  /*7220*/  FMUL R0, R24, R4 ;  /* 0x0000000418007220 */ /* 0x004fe20000400000 */
[----:B------:R-:W-:Y:S01]  /*7230*/  LOP3.LUT R4, R28, 0xffff0000, RZ, 0xc0, !PT ;  /* 0xffff00001c047812 */ /* 0x000fe200078ec0ff */
[----:B------:R-:W-:Y:S01]  /*7240*/  FMUL R2, R24, R5 ;  /* 0x0000000518027220 */ /* 0x000fe20000400000 */
[C---:B------:R-:W-:Y:S01]  /*7250*/  SHF.L.U32 R5, R29.reuse, 0x10, RZ ;  /* 0x000000101d057819 */ /* 0x040fe200000006ff */
[----:B------:R-:W-:Y:S01]  /*7260*/  FFMA R0, R26, R3, R0 ;  /* 0x000000031a007223 */ /* 0x000fe20000000000 */
[----:B------:R-:W-:Y:S01]  /*7270*/  FMUL R3, R24, R6 ;  /* 0x0000000618037220 */ /* 0x000fe20000400000 */
[----:B------:R-:W-:Y:S01]  /*7280*/  LOP3.LUT R6, R29, 0xffff0000, RZ, 0xc0, !PT ;  /* 0xffff00001d067812 */ /* 0x000fe200078ec0ff */
[----:B------:R-:W-:Y:S01]  /*7290*/  FFMA R2, R26, R4, R2 ;  /* 0x000000041a027223 */ /* 0x000fe20000000002 */
[----:B------:R-:W-:Y:S01]  /*72a0*/  FMUL R7, R24, R7 ;  /* 0x0000000718077220 */ /* 0x000fe20000400000 */
[----:B------:R-:W-:Y:S01]  /*72b0*/  FFMA R3, R26, R5, R3 ;  /* 0x000000051a037223 */ /* 0x000fe20000000003 */
[C---:B------:R-:W-:Y:S01]  /*72c0*/  FMUL R4, R24.reuse, R8 ;  /* 0x0000000818047220 */ /* 0x040fe20000400000 */
[----:B------:R-:W-:Y:S01]  /*72d0*/  FMUL R5, R24, R9 ;  /* 0x0000000918057220 */ /* 0x000fe20000400000 */
[----:B------:R-:W-:Y:S01]  /*72e0*/  F2FP.BF16.F32.PACK_AB R32, R2, R0 ;  /* 0x000000000220723e */ /* 0x000fe200000010ff */
[----:B------:R-:W-:Y:S01]  /*72f0*/  FFMA R7, R26, R6, R7 ;  /* 0x000000061a077223 */ /* 0x000fe20000000007 */
[----:B------:R-:W-:Y:S01]  /*7300*/  LOP3.LUT R0, R30, 0xffff0000, RZ, 0xc0, !PT ;  /* 0xffff00001e007812 */ /* 0x000fe200078ec0ff */
[----:B------:R-:W-:Y:S01]  /*7310*/  FFMA R4, R26, R20, R4 ;  /* 0x000000141a047223 */ /* 0x000fe20000000004 */
[----:B------:R-:W-:Y:S01]  /*7320*/  SHF.L.U32 R2, R31, 0x10, RZ ;  /* 0x000000101f027819 */ /* 0x000fe200000006ff */
[----:B------:R-:W-:Y:S01]  /*7330*/  FMUL R6, R24, R10 ;  /* 0x0000000a18067220 */ /* 0x000fe20000400000 */
[----:B------:R-:W-:Y:S01]  /*7340*/  F2FP.BF16.F32.PACK_AB R33, R7, R3 ;  /* 0x000000030721723e */ /* 0x000fe200000010ff */
[C---:B------:R-:W-:Y:S01]  /*7350*/  FFMA R5, R26.reuse, R0, R5 ;  /* 0x000000001a057223 */ /* 0x040fe20000000005 */
[----:B------:R-:W-:Y:S01]  /*7360*/  LOP3.LUT R3, R31, 0xffff0000, RZ, 0xc0, !PT ;  /* 0xffff00001f037812 */ /* 0x000fe200078ec0ff */
[----:B------:R-:W-:Y:S01]  /*7370*/  FFMA R6, R26, R2, R6 ;  /* 0x000000021a067223 */ /* 0x000fe20000000006 */
[----:B-1----:R-:W-:Y:S01]  /*7380*/  SHF.L.U32 R7, R36, 0x10, RZ ;  /* 0x0000001024077819 */ /* 0x002fe200000006ff */
[----:B------:R-:W-:Y:S01]  /*7390*/  FMUL R11, R24, R11 ;  /* 0x0000000b180b7220 */ /* 0x000fe20000400000 */
[----:B------:R-:W-:Y:S01]  /*73a0*/  LOP3.LUT R0, R36, 0xffff0000, RZ, 0xc0, !PT ;  /* 0xffff000024007812 */ /* 0x000fe200078ec0ff */
[C---:B------:R-:W-:Y:S01]  /*73b0*/  FMUL R8, R24.reuse, R12 ;  /* 0x0000000c18087220 */ /* 0x040fe20000400000 */
[----:B------:R-:W-:Y:S01]  /*73c0*/  SHF.L.U32 R2, R37, 0x10, RZ ;  /* 0x0000001025027819 */ /* 0x000fe200000006ff */
[----:B------:R-:W-:Y:S01]  /*73d0*/  FMUL R9, R24, R13 ;  /* 0x0000000d18097220 */ /* 0x000fe20000400000 */
[----:B------:R-:W-:Y:S01]  /*73e0*/  F2FP.BF16.F32.PACK_AB R34, R5, R4 ;  /* 0x000000040522723e */ /* 0x000fe200000010ff */
[C---:B------:R-:W-:Y:S01]  /*73f0*/  FFMA R11, R26.reuse, R3, R11 ;  /* 0x000000031a0b7223 */ /* 0x040fe2000000000b */
[----:B------:R-:W-:Y:S01]  /*7400*/  MOV R5, UR49 ;  /* 0x0000003100057c02 */ /* 0x000fe20008000f00 */
[C---:B------:R-:W-:Y:S01]  /*7410*/  FFMA R8, R26.reuse, R7, R8 ;  /* 0x000000071a087223 */ /* 0x040fe20000000008 */
[----:B------:R-:W-:Y:S01]  /*7420*/  SHF.L.U32 R3, R39, 0x10, RZ ;  /* 0x0000001027037819 */ /* 0x000fe200000006ff */
[----:B------:R-:W-:Y:S01]  /*7430*/  FFMA R9, R26, R0, R9 ;  /* 0x000000001a097223 */ /* 0x000fe20000000009 */
[----:B------:R-:W-:Y:S01]  /*7440*/  LOP3.LUT R0, R37, 0xffff0000, RZ, 0xc0, !PT ;  /* 0xffff000025007812 */ /* 0x000fe200078ec0ff */
[C---:B------:R-:W-:Y:S01]  /*7450*/  FMUL R10, R24.reuse, R14 ;  /* 0x0000000e180a7220 */ /* 0x040fe20000400000 */
[----:B------:R-:W-:Y:S01]  /*7460*/  LOP3.LUT R4, R39, 0xffff0000, RZ, 0xc0, !PT ;  /* 0xffff000027047812 */ /* 0x000fe200078ec0ff */
[C---:B------:R-:W-:Y:S01]  /*7470*/  FMUL R15, R24.reuse, R15 ;  /* 0x0000000f180f7220 */ /* 0x040fe20000400000 */
[----:B------:R-:W-:Y:S01]  /*7480*/  FMUL R12, R24, R16 ;  /* 0x00000010180c7220 */ /* 0x000fe20000400000 */
[----:B------:R-:W-:Y:S01]  /*7490*/  FFMA R10, R26, R2, R10 ;  /* 0x000000021a0a7223 */ /* 0x000fe2000000000a */
[----:B------:R-:W-:Y:S01]  /*74a0*/  LOP3.LUT R2, R38, 0xffff0000, RZ, 0xc0, !PT ;  /* 0xffff000026027812 */ /* 0x000fe200078ec0ff */
[----:B------:R-:W-:Y:S01]  /*74b0*/  FFMA R15, R26, R0, R15 ;  /* 0x000000001a0f7223 */ /* 0x000fe2000000000f */
[----:B------:R-:W-:Y:S01]  /*74c0*/  SHF.L.U32 R0, R38, 0x10, RZ ;  /* 0x0000001026007819 */ /* 0x000fe200000006ff */
[C---:B------:R-:W-:Y:S01]  /*74d0*/  FMUL R13, R24.reuse, R17 ;  /* 0x00000011180d7220 */ /* 0x040fe20000400000 */
[C---:B------:R-:W-:Y:S01]  /*74e0*/  FMUL R14, R24.reuse, R18 ;  /* 0x00000012180e7220 */ /* 0x040fe20000400000 */
[----:B------:R-:W-:Y:S01]  /*74f0*/  FMUL R19, R24, R19 ;  /* 0x0000001318137220 */ /* 0x000fe20000400000 */
[----:B------:R-:W-:Y:S01]  /*7500*/  LEA R5, R5, R46, 0xb ;  /* 0x0000002e05057211 */ /* 0x000fe200078e58ff */
[C---:B------:R-:W-:Y:S01]  /*7510*/  FFMA R12, R26.reuse, R0, R12 ;  /* 0x000000001a0c7223 */ /* 0x040fe2000000000c */
[C---:B------:R-:W-:Y:S01]  /*7520*/  FFMA R13, R26.reuse, R2, R13 ;  /* 0x000000021a0d7223 */ /* 0x040fe2000000000d */
[C---:B------:R-:W-:Y:S01]  /*7530*/  FFMA R14, R26.reuse, R3, R14 ;  /* 0x000000031a0e7223 */ /* 0x040fe2000000000e */
[----:B------:R-:W-:Y:S01]  /*7540*/  FFMA R19, R26, R4, R19 ;  /* 0x000000041a137223 */ /* 0x000fe20000000013 */
[----:B------:R-:W-:Y:S02]  /*7550*/  F2FP.BF16.F32.PACK_AB R35, R11, R6 ;  /* 0x000000060b23723e */ /* 0x000fe400000010ff */
[----:B------:R-:W-:Y:S02]  /*7560*/  LEA R5, R5, UR48, 0x1 ;  /* 0x0000003005057c11 */ /* 0x000fe4000f8e08ff */
[----:B------:R-:W-:Y:S02]  /*7570*/  F2FP.BF16.F32.PACK_AB R8, R9, R8 ;  /* 0x000000080908723e */ /* 0x000fe400000010ff */
[----:B------:R-:W-:Y:S01]  /*7580*/  F2FP.BF16.F32.PACK_AB R9, R15, R10 ;  /* 0x0000000a0f09723e */ /* 0x000fe200000010ff */
[----:B------:R1:W-:Y:S01]  /*7590*/  STSM.16.M88.4 [R5+0x400], R32 ;  /* 0x0004002005007844 */ /* 0x0003e20000000200 */
[----:B------:R-:W-:Y:S02]  /*75a0*/  F2FP.BF16.F32.PACK_AB R10, R13, R12 ;  /* 0x0000000c0d0a723e */ /* 0x000fe400000010ff */
[----:B------:R-:W-:Y:S02]  /*75b0*/  F2FP.BF16.F32.PACK_AB R11, R19, R14 ;  /* 0x0000000e130b723e */ /* 0x000fe400000010ff */
[----:B------:R-:W-:Y:S05]  /*75c0*/  IADD3 R0, PT, PT, R64, 0x400, R5 ;  /* 0x0000040040007810 */ /* 0x000fea0007ffe005 */
[----:B------:R1:W-:Y:S01]  /*75d0*/  STSM.16.M88.4 [R0], R8 ;  /* 0x0000000800007844 */ /* 0x0003e20000000200 */
[----:B------:R-:W-:Y:S01]  /*75e0*/  @!PT LDS RZ, [RZ] ;  /* 0x00000000fffff984 */ /* 0x000fe20000000800 */
[----:B------:R-:W-:Y:S01]  /*75f0*/  @!PT LDS RZ, [RZ] ;  /* 0x00000000fffff984 */ /* 0x000fe20000000800 */
[----:B------:R-:W-:Y:S01]  /*7600*/  @!PT LDS RZ, [RZ] ;  /* 0x00000000fffff984 */ /* 0x000fe20000000800 */
[----:B------:R-:W-:Y:S01]  /*7610*/  @!PT LDS RZ, [RZ] ;  /* 0x00000000fffff984 */ /* 0x000fe20000000800 */
[----:B------:R2:W-:Y:S07]  /*7620*/  MEMBAR.ALL.CTA ;  /* 0x0000000000007992 */ /* 0x0005ee0000008000 */
[----:B--2---:R-:W2:Y:S02]  /*7630*/  FENCE.VIEW.ASYNC.S ;  /* 0x00000000000073c6 */ /* 0x004ea40000000000 */
[----:B--2---:R-:W-:Y:S06]  /*7640*/  BAR.SYNC.DEFER_BLOCKING 0x1, 0x80 ;  /* 0x0042000000007b1d */ /* 0x004fec0000010000 */
[----:B------:R-:W-:Y:S05]  /*7650*/  @P0 BRA `(.L_x_117) ;  /* 0x0000000000280947 */ /* 0x000fea0003800000 */
[----:B------:R-:W2:Y:S01]  /*7660*/  LDCU.64 UR6, c[0x0][0x348] ;  /* 0x00006900ff0677ac */ /* 0x000ea20008000a00 */
[----:B------:R-:W-:Y:S02]  /*7670*/  R2UR UR42, R61 ;  /* 0x000000003d2a72ca */ /* 0x000fe400000e0000 */
[----:B------:R-:W-:Y:S01]  /*7680*/  R2UR UR43, R59 ;  /* 0x000000003b2b72ca */ /* 0x000fe200000e0000 */
[----:B------:R-:W-:Y:S01]  /*7690*/  ULEA UR5, UR49, UR48, 0xc ;  /* 0x0000003031057291 */ /* 0x000fe2000f8e60ff */
[----:B------:R-:W-:Y:S03]  /*76a0*/  R2UR UR44, R60 ;  /* 0x000000003c2c72ca */ /* 0x000fe600000e0000 */
[----:B------:R-:W-:Y:S02]  /*76b0*/  UIADD3 UR40, UPT, UPT, UR5, 0x400, URZ ;  /* 0x0000040005287890 */ /* 0x000fe4000fffe0ff */
[----:B--2---:R-:W-:Y:S04]  /*76c0*/  UIADD3 UR4, UP0, UPT, UR6, 0x680, URZ ;  /* 0x0000068006047890 */ /* 0x004fe8000ff1e0ff */
[----:B------:R-:W-:Y:S09]  /*76d0*/  UIADD3.X UR5, UPT, UPT, URZ, UR7, URZ, UP0, !UPT ;  /* 0x00000007ff057290 */ /* 0x000ff200087fe4ff */
[----:B------:R2:W-:Y:S02]  /*76e0*/  UTMASTG.4D.IM2COL [UR40], [UR4] ;  /* 0x00000028040073b5 */ /* 0x0005e40008058000 */
[----:B--2---:R0:W-:Y:S02]  /*76f0*/  UTMACMDFLUSH ;  /* 0x00000000000079b7 */ /* 0x0041e40000000000 */
.L_x_117:
[----:B------:R-:W-:Y:S05]  /*7700*/  BSYNC.RECONVERGENT B0 ;  /* 0x0000000000007941 */ /* 0x000fea0003800200 */
.L_x_116:
[----:B------:R-:W-:Y:S01]  /*7710*/  UIADD3 UR42, UPT, UPT, UR49, 0x1, URZ ;  /* 0x00000001312a7890 */ /* 0x000fe2000fffe0ff */
[----:B------:R-:W-:Y:S03]  /*7720*/  BSSY.RECONVERGENT B0, `(.L_x_118) ;  /* 0x0000005000007945 */ /* 0x000fe60003800200 */
[----:B------:R-:W-:Y:S04]  /*7730*/  UISETP.NE.AND UP0, UPT, UR42, 0x3, UPT ;  /* 0x000000032a00788c */ /* 0x000fe8000bf05270 */
[----:B------:R-:W-:Y:S01]  /*7740*/  USEL UR40, UR42, URZ, UP0 ;  /* 0x000000ff2a287287 */ /* 0x000fe20008000000 */
[----:B------:R-:W-:Y:S11]  /*7750*/  @P0 BRA `(.L_x_119) ;  /* 0x0000000000040947 */ /* 0x000ff60003800000 */
[----:B------:R-:W-:Y:S04]  /*7760*/  DEPBAR.LE SB0, 0x1 ;  /* 0x000080400000791a */ /* 0x000fe80000000000 */
.L_x_119:
[----:B------:R-:W-:Y:S05]  /*7770*/  BSYNC.RECONVERGENT B0 ;  /* 0x0000000000007941 */ /* 0x000fea0003800200 */
.L_x_118:
[----:B------:R-:W-:Y:S01]  /*7780*/  BAR.SYNC.DEFER_BLOCKING 0x1, 0x80 ;  /* 0x0042000000007b1d */ /* 0x000fe20000010000 */
[----:B------:R-:W-:Y:S01]  /*7790*/  ISETP.NE.AND P1, PT, R63, RZ, PT ;  /* 0x000000ff3f00720c */ /* 0x000fe20003f25270 */
[----:B------:R-:W-:Y:S01]  /*77a0*/  UISETP.NE.AND UP0, UPT, UR53, URZ, UPT ;  /* 0x000000ff3500728c */ /* 0x000fe2000bf05270 */
[----:B------:R-:W-:Y:S11]  /*77b0*/  LEA R3, R66, UR48, 0x3 ;  /* 0x0000003042037c11 */ /* 0x000ff6000f8e18ff */
[----:B------:R-:W-:Y:S01]  /*77c0*/  @P1 SHF.L.U32 R4, R65, 0x1f, RZ ;  /* 0x0000001f41041819 */ /* 0x000fe200000006ff */
[----:B------:R-:W-:Y:S06]  /*77d0*/  BRA.U !UP0, `(.L_x_120) ;  /* 0x0000000108247547 */ /* 0x000fec000b800000 */
[----:B-1----:R-:W1:Y:S01]  /*77e0*/  S2R R0, SR_CgaCtaId ;  /* 0x0000000000007919 */ /* 0x002e620000008800 */
[----:B------:R-:W-:Y:S01]  /*77f0*/  IMAD.U32 R2, RZ, RZ, UR50 ;  /* 0x00000032ff027e24 */ /* 0x000fe2000f8e00ff */
[----:B------:R-:W-:Y:S04]  /*7800*/  UIADD3 UR4, UPT, UPT, UR50, 0x1, URZ ;  /* 0x0000000132047890 */ /* 0x000fe8000fffe0ff */
[----:B------:R-:W-:Y:S01]  /*7810*/  @P1 LEA R2, R2, UR48, 0x3 ;  /* 0x0000003002021c11 */ /* 0x000fe2000f8e18ff */
[----:B------:R-:W-:Y:S04]  /*7820*/  UISETP.NE.AND UP0, UPT, UR4, 0x3, UPT ;  /* 0x000000030400788c */ /* 0x000fe8000bf05270 */
[----:B------:R-:W-:Y:S01]  /*7830*/  @P1 VIADD R2, R2, 0x1b8 ;  /* 0x000001b802021836 */ /* 0x000fe20000000000 */
[----:B------:R-:W-:Y:S04]  /*7840*/  USEL UR50, UR4, URZ, UP0 ;  /* 0x000000ff04327287 */ /* 0x000fe80008000000 */
[----:B-1----:R-:W-:Y:S04]  /*7850*/  @P1 PRMT R0, R0, 0x654, R2 ;  /* 0x0000065400001816 */ /* 0x002fe80000000002 */
[----:B------:R2:W-:Y:S04]  /*7860*/  @P1 SYNCS.ARRIVE.TRANS64.RED.A1T0 RZ, [R0+URZ], RZ ;  /* 0x000000ff00ff19a7 */ /* 0x0005e800081004ff */
.L_x_120:
[----:B------:R-:W3:Y:S01]  /*7870*/  @P1 SYNCS.PHASECHK.TRANS64.TRYWAIT P0, [R3+URZ+0x1a0], R4 ;  /* 0x0001a004030015a7 */ /* 0x000ee200080011ff */
[----:B------:R-:W-:Y:S01]  /*7880*/  BSSY B1, `(.L_x_121) ;  /* 0x0000013000017945 */ /* 0x000fe20003800000 */
[----:B---3--:R-:W-:Y:S03]  /*7890*/  @P1 SEL R67, RZ, 0x1, !P0 ;  /* 0x00000001ff431807 */ /* 0x008fe60004000000 */
[----:B------:R-:W-:Y:S05]  /*78a0*/  @!P1 BRA `(.L_x_122) ;  /* 0x0000000000409947 */ /* 0x000fea0003800000 */
[----:B------:R-:W-:Y:S01]  /*78b0*/  ISETP.NE.AND P1, PT, R68, RZ, PT ;  /* 0x000000ff4400720c */ /* 0x000fe20003f25270 */
[----:B------:R-:W-:Y:S01]  /*78c0*/  BSSY B0, `(.L_x_123) ;  /* 0x0000009000007945 */ /* 0x000fe20003800000 */
[----:B------:R-:W-:Y:S11]  /*78d0*/  ISETP.NE.AND P0, PT, R67, RZ, PT ;  /* 0x000000ff4300720c */ /* 0x000ff60003f05270 */
[----:B------:R-:W-:Y:S05]  /*78e0*/  @P1 IMAD R2, R66, 0x800, R46 ;  /* 0x0000080042021824 */ /* 0x000fea00078e022e */
[----:B------:R-:W-:Y:S05]  /*78f0*/  @P1 LEA R2, R2, UR48, 0x1 ;  /* 0x0000003002021c11 */ /* 0x000fea000f8e08ff */
[----:B-12---:R-:W-:Y:S01]  /*7900*/  @P1 IMAD.IADD R0, R64, 0x1, R2 ;  /* 0x0000000140001824 */ /* 0x006fe200078e0202 */
[----:B------:R-:W-:Y:S06]  /*7910*/  @P0 BRA `(.L_x_124) ;  /* 0x00000000000c0947 */ /* 0x000fec0003800000 */
[----:B------:R-:W-:Y:S04]  /*7920*/  SHF.L.U32 R65, R65, 0x1f, RZ ;  /* 0x0000001f41417819 */ /* 0x000fe800000006ff */
[----:B------:R-:W1:Y:S02]  /*7930*/  SYNCS.PHASECHK.TRANS64.TRYWAIT P0, [R3+URZ+0x1a0], R65 ;  /* 0x0001a041030075a7 */ /* 0x000e6400080011ff */
[----:B-1----:R-:W-:Y:S05]  /*7940*/  @!P0 BRA `(.L_x_125) ;  /* 0x0000001c00008947 */ /* 0x002fea0003800000 */
.L_x_124:
[----:B------:R-:W-:Y:S05]  /*7950*/  BSYNC B0 ;  /* 0x0000000000007941 */ /* 0x000fea0003800000 */
.L_x_123:
[----:B------:R-:W-:Y:S11]  /*7960*/  ISETP.NE.AND P0, PT, R68, RZ, PT ;  /* 0x000000ff4400720c */ /* 0x000ff60003f05270 */
[----:B------:R-:W-:Y:S02]  /*7970*/  @!UPT UIADD3 URZ, UPT, UPT, URZ, URZ, URZ ;  /* 0x000000fffffff290 */ /* 0x000fe4000fffe0ff */
[----:B------:R-:W-:Y:S05]  /*7980*/  @P0 WARPSYNC.ALL ;  /* 0x0000000000000948 */ /* 0x000fea0003800000 */
[----:B------:R3:W4:Y:S04]  /*7990*/  @P0 LDSM.16.M88.4 R28, [R2+0x400] ;  /* 0x00040000021c083b */ /* 0x0007280000000200 */
[----:B------:R3:W2:Y:S02]  /*79a0*/  @P0 LDSM.16.M88.4 R36, [R0+0x400] ;  /* 0x000400000024083b */ /* 0x0006a40000000200 */
.L_x_122:
[----:B------:R-:W-:Y:S05]  /*79b0*/  BSYNC B1 ;  /* 0x0000000000017941 */ /* 0x000fea0003800000 */
.L_x_121:
[----:B-123--:R-:W-:Y:S05]  /*79c0*/  VIADD R0, R25, 0x20 ;  /* 0x0000002019007836 */ /* 0x00efea0000000000 */
[----:B------:R-:W-:Y:S04]  /*79d0*/  SHF.R.U32.HI R0, RZ, 0x15, R0 ;  /* 0x00000015ff007819 */ /* 0x000fe80000011600 */
[----:B------:R-:W-:Y:S11]  /*79e0*/  LOP3.LUT P0, RZ, R0, 0x3, R49, 0x48, !PT ;  /* 0x0000000300ff7812 */ /* 0x000ff60007804831 */
[----:B------:R-:W-:Y:S02]  /*79f0*/  @!UPT UIADD3 URZ, UPT, UPT, URZ, URZ, URZ ;  /* 0x000000fffffff290 */ /* 0x000fe4000fffe0ff */
[----:B------:R-:W-:Y:S05]  /*7a00*/  @!P0 BRA `(.L_x_126) ;  /* 0x0000000000408947 */ /* 0x000fea0003800000 */
[----:B------:R-:W1:Y:S01]  /*7a10*/  LDCU.64 UR8, c[0x4][0x70] ;  /* 0x01000e00ff0877ac */ /* 0x000e620008000a00 */
[----:B------:R-:W-:Y:S01]  /*7a20*/  MOV R3, 0x0 ;  /* 0x0000000000037802 */ /* 0x000fe20000000f00 */
[----:B------:R-:W-:Y:S02]  /*7a30*/  HFMA2 R12, -RZ, RZ, 0, 5.9604644775390625e-08 ;  /* 0x00000001ff0c7431 */ /* 0x000fe400000001ff */
[----:B------:R-:W-:Y:S02]  /*7a40*/  IMAD.MOV.U32 R8, RZ, RZ, 0x192 ;  /* 0x00000192ff087424 */ /* 0x000fe400078e00ff */
[----:B------:R-:W-:Y:S01]  /*7a50*/  IMAD.MOV.U32 R13, RZ, RZ, RZ ;  /* 0x000000ffff0d7224 */ /* 0x000fe200078e00ff */
[----:B------:R-:W2:Y:S01]  /*7a60*/  LDCU.64 UR6, c[0x4][0x78] ;  /* 0x01000f00ff0677ac */ /* 0x000ea20008000a00 */
[----:B------:R-:W3:Y:S01]  /*7a70*/  LDC.64 R2, c[0x4][R3] ;  /* 0x0100000003027b82 */ /* 0x000ee20000000a00 */
[----:B------:R-:W5:Y:S01]  /*7a80*/  LDCU.64 UR4, c[0x4][0x10] ;  /* 0x01000200ff0477ac */ /* 0x000f620008000a00 */
[----:B-1----:R-:W-:Y:S01]  /*7a90*/  MOV R5, UR9 ;  /* 0x0000000900057c02 */ /* 0x002fe20008000f00 */
[----:B------:R-:W-:Y:S01]  /*7aa0*/  IMAD.U32 R4, RZ, RZ, UR8 ;  /* 0x00000008ff047e24 */ /* 0x000fe2000f8e00ff */
[----:B--2---:R-:W-:Y:S01]  /*7ab0*/  MOV R7, UR7 ;  /* 0x0000000700077c02 */ /* 0x004fe20008000f00 */
[----:B------:R-:W-:Y:S01]  /*7ac0*/  IMAD.U32 R6, RZ, RZ, UR6 ;  /* 0x00000006ff067e24 */ /* 0x000fe2000f8e00ff */
[----:B-----5:R-:W-:Y:S01]  /*7ad0*/  MOV R11, UR5 ;  /* 0x00000005000b7c02 */ /* 0x020fe20008000f00 */
[----:B------:R-:W-:Y:S02]  /*7ae0*/  IMAD.U32 R10, RZ, RZ, UR4 ;  /* 0x00000004ff0a7e24 */ /* 0x000fe4000f8e00ff */
[----:B------:R-:W-:Y:S07]  /*7af0*/  LEPC R20, `(.L_x_126) ;  /* 0x000000001014794e */ /* 0x000fee0000000000 */
[----:B---34-:R-:W-:Y:S05]  /*7b00*/  CALL.ABS.NOINC R2 ;  /* 0x0000000002007343 */ /* 0x018fea0003c00000 */
.L_x_126:
[----:B------:R-:W-:Y:S01]  /*7b10*/  ISETP.NE.AND P0, PT, R47, RZ, PT ;  /* 0x000000ff2f00720c */ /* 0x000fe20003f05270 */
[----:B------:R-:W-:Y:S05]  /*7b20*/  WARPSYNC.ALL ;  /* 0x0000000000007948 */ /* 0x000fea0003800000 */
[----:B------:R-:W-:Y:S01]  /*7b30*/  R2UR UR4, R25 ;  /* 0x00000000190472ca */ /* 0x000fe200000e0000 */
[----:B------:R-:W1:Y:S01]  /*7b40*/  S2UR UR5, SR_CgaCtaId ;  /* 0x00000000000579c3 */ /* 0x000e620000008800 */
[C---:B----4-:R-:W-:Y:S01]  /*7b50*/  SHF.L.U32 R20, R28.reuse, 0x10, RZ ;  /* 0x000000101c147819 */ /* 0x050fe200000006ff */
[----:B------:R-:W-:Y:S01]  /*7b60*/  BSSY.RECONVERGENT B0, `(.L_x_127) ;  /* 0x0000057000007945 */ /* 0x000fe20003800200 */
[----:B------:R-:W-:Y:S02]  /*7b70*/  LOP3.LUT R21, R28, 0xffff0000, RZ, 0xc0, !PT ;  /* 0xffff00001c157812 */ /* 0x000fe400078ec0ff */
[----:B------:R-:W-:Y:S02]  /*7b80*/  SHF.L.U32 R25, R29, 0x10, RZ ;  /* 0x000000101d197819 */ /* 0x000fe400000006ff */
[----:B------:R-:W-:Y:S02]  /*7b90*/  SHF.L.U32 R28, R30, 0x10, RZ ;  /* 0x000000101e1c7819 */ /* 0x000fe400000006ff */
[C---:B------:R-:W-:Y:S02]  /*7ba0*/  SHF.L.U32 R32, R36.reuse, 0x10, RZ ;  /* 0x0000001024207819 */ /* 0x040fe400000006ff */
[----:B------:R-:W-:Y:S01]  /*7bb0*/  LOP3.LUT R33, R36, 0xffff0000, RZ, 0xc0, !PT ;  /* 0xffff000024217812 */ /* 0x000fe200078ec0ff */
[----:B------:R-:W2:Y:S01]  /*7bc0*/  LDTM.16dp256bit.x4 R4, tmem[UR4+0x20] ;  /* 0x00002004000479ee */ /* 0x000ea20008120000 */
[----:B------:R-:W-:Y:S01]  /*7bd0*/  R2UR UR4, R27 ;  /* 0x000000001b0472ca */ /* 0x000fe200000e0000 */
[----:B------:R-:W-:Y:S01]  /*7be0*/  NOP ;  /* 0x0000000000007918 */ /* 0x000fe20000000000 */
[----:B------:R-:W-:Y:S02]  /*7bf0*/  LOP3.LUT R27, R29, 0xffff0000, RZ, 0xc0, !PT ;  /* 0xffff00001d1b7812 */ /* 0x000fe400078ec0ff */
[----:B------:R-:W-:Y:S02]  /*7c00*/  LOP3.LUT R29, R30, 0xffff0000, RZ, 0xc0, !PT ;  /* 0xffff00001e1d7812 */ /* 0x000fe400078ec0ff */
[C---:B------:R-:W-:Y:S02]  /*7c10*/  SHF.L.U32 R30, R31.reuse, 0x10, RZ ;  /* 0x000000101f1e7819 */ /* 0x040fe400000006ff */
[----:B------:R-:W-:Y:S02]  /*7c20*/  LOP3.LUT R31, R31, 0xffff0000, RZ, 0xc0, !PT ;  /* 0xffff00001f1f7812 */ /* 0x000fe400078ec0ff */
[C---:B------:R-:W-:Y:S02]  /*7c30*/  SHF.L.U32 R34, R37.reuse, 0x10, RZ ;  /* 0x0000001025227819 */ /* 0x040fe400000006ff */
[----:B------:R-:W-:Y:S01]  /*7c40*/  LOP3.LUT R35, R37, 0xffff0000, RZ, 0xc0, !PT ;  /* 0xffff000025237812 */ /* 0x000fe200078ec0ff */
[----:B------:R-:W-:Y:S01]  /*7c50*/  UIADD3 UR4, UPT, UPT, UR4, 0x200, URZ ;  /* 0x0000020004047890 */ /* 0x000fe2000fffe0ff */
[C---:B------:R-:W-:Y:S02]  /*7c60*/  SHF.L.U32 R36, R38.reuse, 0x10, RZ ;  /* 0x0000001026247819 */ /* 0x040fe400000006ff */
[----:B------:R-:W-:Y:S02]  /*7c70*/  LOP3.LUT R37, R38, 0xffff0000, RZ, 0xc0, !PT ;  /* 0xffff000026257812 */ /* 0x000fe400078ec0ff */
[C---:B------:R-:W-:Y:S02]  /*7c80*/  SHF.L.U32 R38, R39.reuse, 0x10, RZ ;  /* 0x0000001027267819 */ /* 0x040fe400000006ff */
[----:B------:R-:W-:Y:S01]  /*7c90*/  LOP3.LUT R39, R39, 0xffff0000, RZ, 0xc0, !PT ;  /* 0xffff000027277812 */ /* 0x000fe200078ec0ff */
[C---:B--2---:R-:W-:Y:S01]  /*7ca0*/  FMUL R4, R24.reuse, R4 ;  /* 0x0000000418047220 */ /* 0x044fe20000400000 */
[----:B-1----:R-:W-:Y:S01]  /*7cb0*/  UPRMT UR4, UR5, 0x654, UR4 ;  /* 0x0000065405047896 */ /* 0x002fe20008000004 */
[C---:B------:R-:W-:Y:S01]  /*7cc0*/  FMUL R5, R24.reuse, R5 ;  /* 0x0000000518057220 */ /* 0x040fe20000400000 */
[----:B------:R-:W-:Y:S01]  /*7cd0*/  FMUL R6, R24, R6 ;  /* 0x0000000618067220 */ /* 0x000fe20000400000 */
[----:B------:R-:W-:Y:S01]  /*7ce0*/  FFMA R4, R26, R20, R4 ;  /* 0x000000141a047223 */ /* 0x000fe20000000004 */
[----:B------:R-:W-:Y:S01]  /*7cf0*/  FMUL R7, R24, R7 ;  /* 0x0000000718077220 */ /* 0x000fe20000400000 */
[C---:B------:R-:W-:Y:S01]  /*7d00*/  FFMA R5, R26.reuse, R21, R5 ;  /* 0x000000151a057223 */ /* 0x040fe20000000005 */
[----:B------:R-:W-:Y:S01]  /*7d10*/  FFMA R6, R26, R25, R6 ;  /* 0x000000191a067223 */ /* 0x000fe20000000006 */
[----:B------:R-:W-:Y:S01]  /*7d20*/  FMUL R8, R24, R8 ;  /* 0x0000000818087220 */ /* 0x000fe20000400000 */
[----:B------:R-:W-:Y:S01]  /*7d30*/  FFMA R7, R26, R27, R7 ;  /* 0x0000001b1a077223 */ /* 0x000fe20000000007 */
[----:B------:R-:W-:Y:S01]  /*7d40*/  FMUL R9, R24, R9 ;  /* 0x0000000918097220 */ /* 0x000fe20000400000 */
[----:B------:R-:W-:Y:S01]  /*7d50*/  F2FP.BF16.F32.PACK_AB R4, R5, R4 ;  /* 0x000000040504723e */ /* 0x000fe200000010ff */
[----:B------:R-:W-:Y:S01]  /*7d60*/  SYNCS.ARRIVE.TRANS64.RED.A1T0 RZ, [UR4], RZ ;  /* 0x000000ffffff79a7 */ /* 0x000fe20008100404 */
[C---:B------:R-:W-:Y:S01]  /*7d70*/  FFMA R8, R26.reuse, R28, R8 ;  /* 0x0000001c1a087223 */ /* 0x040fe20000000008 */
[----:B------:R-:W-:Y:S01]  /*7d80*/  F2FP.BF16.F32.PACK_AB R5, R7, R6 ;  /* 0x000000060705723e */ /* 0x000fe200000010ff */
[----:B------:R-:W-:Y:S01]  /*7d90*/  FFMA R9, R26, R29, R9 ;  /* 0x0000001d1a097223 */ /* 0x000fe20000000009 */
[C---:B------:R-:W-:Y:S01]  /*7da0*/  FMUL R10, R24.reuse, R10 ;  /* 0x0000000a180a7220 */ /* 0x040fe20000400000 */
[C---:B------:R-:W-:Y:S01]  /*7db0*/  FMUL R11, R24.reuse, R11 ;  /* 0x0000000b180b7220 */ /* 0x040fe20000400000 */
[C---:B------:R-:W-:Y:S01]  /*7dc0*/  FMUL R0, R24.reuse, R12 ;  /* 0x0000000c18007220 */ /* 0x040fe20000400000 */
[----:B------:R-:W-:Y:S01]  /*7dd0*/  FMUL R2, R24, R13 ;  /* 0x0000000d18027220 */ /* 0x000fe20000400000 */
[----:B------:R-:W-:Y:S01]  /*7de0*/  FFMA R10, R26, R30, R10 ;  /* 0x0000001e1a0a7223 */ /* 0x000fe2000000000a */
[----:B------:R-:W-:Y:S01]  /*7df0*/  FMUL R3, R24, R14 ;  /* 0x0000000e18037220 */ /* 0x000fe20000400000 */
[----:B------:R-:W-:Y:S01]  /*7e00*/  F2FP.BF16.F32.PACK_AB R6, R9, R8 ;  /* 0x000000080906723e */ /* 0x000fe200000010ff */
[----:B------:R-:W-:Y:S01]  /*7e10*/  FFMA R11, R26, R31, R11 ;  /* 0x0000001f1a0b7223 */ /* 0x000fe2000000000b */
[C---:B------:R-:W-:Y:S01]  /*7e20*/  FMUL R15, R24.reuse, R15 ;  /* 0x0000000f180f7220 */ /* 0x040fe20000400000 */
[----:B------:R-:W-:Y:S01]  /*7e30*/  FMUL R12, R24, R16 ;  /* 0x00000010180c7220 */ /* 0x000fe20000400000 */
[----:B------:R-:W-:Y:S01]  /*7e40*/  FFMA R0, R26, R32, R0 ;  /* 0x000000201a007223 */ /* 0x000fe20000000000 */
[----:B------:R-:W-:Y:S01]  /*7e50*/  MOV R8, UR40 ;  /* 0x0000002800087c02 */ /* 0x000fe20008000f00 */
[----:B------:R-:W-:Y:S01]  /*7e60*/  FMUL R13, R24, R17 ;  /* 0x00000011180d7220 */ /* 0x000fe20000400000 */
[----:B------:R-:W-:Y:S01]  /*7e70*/  FFMA R2, R26, R33, R2 ;  /* 0x000000211a027223 */ /* 0x000fe20000000002 */
[----:B------:R-:W-:Y:S01]  /*7e80*/  FMUL R14, R24, R18 ;  /* 0x00000012180e7220 */ /* 0x000fe20000400000 */
[C---:B------:R-:W-:Y:S01]  /*7e90*/  FFMA R3, R26.reuse, R34, R3 ;  /* 0x000000221a037223 */ /* 0x040fe20000000003 */
[----:B------:R-:W-:Y:S01]  /*7ea0*/  FFMA R15, R26, R35, R15 ;  /* 0x000000231a0f7223 */ /* 0x000fe2000000000f */
[----:B------:R-:W-:Y:S01]  /*7eb0*/  FMUL R19, R24, R19 ;  /* 0x0000001318137220 */ /* 0x000fe20000400000 */
[----:B------:R-:W-:Y:S01]  /*7ec0*/  FFMA R12, R26, R36, R12 ;  /* 0x000000241a0c7223 */ /* 0x000fe2000000000c */
[----:B------:R-:W-:Y:S01]  /*7ed0*/  LEA R8, R8, R46, 0xb ;  /* 0x0000002e08087211 */ /* 0x000fe200078e58ff */
        /* <DEDUP_REMOVED lines=24> */
[----:B------:R-:W-:Y:S01]  /*8060*/  R2UR UR12, R60 ;  /* 0x000000003c0c72ca */ /* 0x000fe200000e0000 */
[----:B------:R-:W-:Y:S02]  /*8070*/  UIADD3 UR9, UPT, UPT, UR41, 0x20, URZ ;  /* 0x0000002029097890 */ /* 0x000fe4000fffe0ff */
[----:B------:R-:W-:Y:S02]  /*8080*/  UIADD3 UR8, UPT, UPT, UR5, 0x400, URZ ;  /* 0x0000040005087890 */ /* 0x000fe4000fffe0ff */
[----:B--2---:R-:W-:Y:S04]  /*8090*/  UIADD3 UR4, UP0, UPT, UR6, 0x680, URZ ;  /* 0x0000068006047890 */ /* 0x004fe8000ff1e0ff */
[----:B------:R-:W-:Y:S09]  /*80a0*/  UIADD3.X UR5, UPT, UPT, URZ, UR7, URZ, UP0, !UPT ;  /* 0x00000007ff057290 */ /* 0x000ff200087fe4ff */
[----:B------:R2:W-:Y:S02]  /*80b0*/  UTMASTG.4D.IM2COL [UR8], [UR4] ;  /* 0x00000008040073b5 */ /* 0x0005e40008058000 */
[----:B--2---:R0:W-:Y:S02]  /*80c0*/  UTMACMDFLUSH ;  /* 0x00000000000079b7 */ /* 0x0041e40000000000 */
.L_x_128:
[----:B------:R-:W-:Y:S05]  /*80d0*/  BSYNC.RECONVERGENT B0 ;  /* 0x0000000000007941 */ /* 0x000fea0003800200 */
.L_x_127:
[----:B------:R-:W-:Y:S01]  /*80e0*/  UIADD3 UR4, UPT, UPT, UR40, 0x1, URZ ;  /* 0x0000000128047890 */ /* 0x000fe2000fffe0ff */
[----:B------:R-:W-:Y:S03]  /*80f0*/  BSSY.RECONVERGENT B0, `(.L_x_129) ;  /* 0x0000008000007945 */ /* 0x000fe60003800200 */
[----:B------:R-:W-:Y:S04]  /*8100*/  UISETP.NE.AND UP0, UPT, UR4, 0x3, UPT ;  /* 0x000000030400788c */ /* 0x000fe8000bf05270 */
[----:B------:R-:W-:Y:S02]  /*8110*/  UISETP.EQ.XOR UP1, UPT, UR42, 0x3, !UP0 ;  /* 0x000000032a00788c */ /* 0x000fe4000c722a70 */
[----:B------:R-:W-:Y:S02]  /*8120*/  USEL UR49, UR4, URZ, UP0 ;  /* 0x000000ff04317287 */ /* 0x000fe40008000000 */
[----:B------:R-:W-:Y:S04]  /*8130*/  USEL UR5, URZ, 0x1, !UP1 ;  /* 0x00000001ff057887 */ /* 0x000fe8000c800000 */
[----:B------:R-:W-:Y:S01]  /*8140*/  ULOP3.LUT UR54, UR54, UR5, URZ, 0x3c, !UPT ;  /* 0x0000000536367292 */ /* 0x000fe2000f8e3cff */
[----:B------:R-:W-:Y:S11]  /*8150*/  @P0 BRA `(.L_x_130) ;  /* 0x0000000000040947 */ /* 0x000ff60003800000 */
[----:B------:R-:W-:Y:S04]  /*8160*/  DEPBAR.LE SB0, 0x1 ;  /* 0x000080400000791a */ /* 0x000fe80000000000 */
.L_x_130:
[----:B------:R-:W-:Y:S05]  /*8170*/  BSYNC.RECONVERGENT B0 ;  /* 0x0000000000007941 */ /* 0x000fea0003800200 */
.L_x_129:
[----:B------:R-:W-:Y:S01]  /*8180*/  BAR.SYNC.DEFER_BLOCKING 0x1, 0x80 ;  /* 0x0042000000007b1d */ /* 0x000fe20000010000 */
[----:B------:R-:W-:Y:S01]  /*8190*/  UISETP.NE.AND UP0, UPT, UR53, -0x2, UPT ;  /* 0xfffffffe3500788c */ /* 0x000fe2000bf05270 */
[----:B------:R-:W-:Y:S08]  /*81a0*/  IADD3 R22, PT, PT, R22, 0x1, RZ ;  /* 0x0000000116167810 */ /* 0x000ff00007ffe0ff */
[----:B------:R-:W-:Y:S05]  /*81b0*/  BRA.U !UP0, `(.L_x_131) ;  /* 0x0000000108287547 */ /* 0x000fea000b800000 */
[----:B------:R-:W2:Y:S01]  /*81c0*/  S2R R0, SR_CgaCtaId ;  /* 0x0000000000007919 */ /* 0x000ea20000008800 */
[----:B------:R-:W-:Y:S01]  /*81d0*/  ISETP.NE.AND P0, PT, R63, RZ, PT ;  /* 0x000000ff3f00720c */ /* 0x000fe20003f05270 */
[----:B------:R-:W-:Y:S01]  /*81e0*/  IMAD.U32 R2, RZ, RZ, UR50 ;  /* 0x00000032ff027e24 */ /* 0x000fe2000f8e00ff */
[----:B------:R-:W-:Y:S04]  /*81f0*/  UIADD3 UR4, UPT, UPT, UR50, 0x1, URZ ;  /* 0x0000000132047890 */ /* 0x000fe8000fffe0ff */
[----:B------:R-:W-:Y:S04]  /*8200*/  UISETP.NE.AND UP0, UPT, UR4, 0x3, UPT ;  /* 0x000000030400788c */ /* 0x000fe8000bf05270 */
[----:B------:R-:W-:Y:S03]  /*8210*/  USEL UR50, UR4, URZ, UP0 ;  /* 0x000000ff04327287 */ /* 0x000fe60008000000 */
[----:B------:R-:W-:Y:S05]  /*8220*/  @P0 LEA R2, R2, UR48, 0x3 ;  /* 0x0000003002020c11 */ /* 0x000fea000f8e18ff */
[----:B------:R-:W-:Y:S05]  /*8230*/  @P0 VIADD R2, R2, 0x1b8 ;  /* 0x000001b802020836 */ /* 0x000fea0000000000 */
[----:B--2---:R-:W-:Y:S04]  /*8240*/  @P0 PRMT R0, R0, 0x654, R2 ;  /* 0x0000065400000816 */ /* 0x004fe80000000002 */
[----:B------:R2:W-:Y:S03]  /*8250*/  @P0 SYNCS.ARRIVE.TRANS64.RED.A1T0 RZ, [R0+URZ], RZ ;  /* 0x000000ff00ff09a7 */ /* 0x0005e600081004ff */
.L_x_131:
[----:B------:R-:W-:Y:S01]  /*8260*/  R2UR UR5, R54 ;  /* 0x00000000360572ca */ /* 0x000fe200000e0000 */
[----:B------:R-:W-:Y:S01]  /*8270*/  UISETP.NE.AND UP0, UPT, UR63, URZ, UPT ;  /* 0x000000ff3f00728c */ /* 0x000fe2000bf05270 */
[----:B------:R-:W-:Y:S01]  /*8280*/  R2UR UR4, R55 ;  /* 0x00000000370472ca */ /* 0x000fe200000e0000 */
[----:B------:R-:W-:Y:S01]  /*8290*/  UIADD3 UR53, UPT, UPT, UR53, 0x2, URZ ;  /* 0x0000000235357890 */ /* 0x000fe2000fffe0ff */
[----:B------:R-:W-:Y:S02]  /*82a0*/  R2UR UR52, R58 ;  /* 0x000000003a3472ca */ /* 0x000fe400000e0000 */
[----:B------:R-:W-:Y:S02]  /*82b0*/  ISETP.NE.AND P0, PT, R22, 0x2, PT ;  /* 0x000000021600780c */ /* 0x000fe40003f05270 */
[----:B------:R-:W-:Y:S02]  /*82c0*/  LOP3.LUT R44, R44, 0x1, RZ, 0x3c, !PT ;  /* 0x000000012c2c7812 */ /* 0x000fe400078e3cff */
[----:B--2---:R-:W-:Y:S02]  /*82d0*/  SEL R0, RZ, 0x1, P0 ;  /* 0x00000001ff007807 */ /* 0x004fe40000000000 */
[----:B------:R-:W-:Y:S01]  /*82e0*/  SEL R22, R22, RZ, P0 ;  /* 0x000000ff16167207 */ /* 0x000fe20000000000 */
[----:B------:R-:W-:Y:S01]  /*82f0*/  UIADD3 UR26, UPT, UPT, UR36, UR5, URZ ;  /* 0x00000005241a7290 */ /* 0x000fe2000fffe0ff */
[----:B------:R-:W-:Y:S01]  /*8300*/  LOP3.LUT R45, R45, R0, RZ, 0x3c, !PT ;  /* 0x000000002d2d7212 */ /* 0x000fe200078e3cff */
[----:B------:R-:W-:Y:S01]  /*8310*/  UIADD3 UR51, UPT, UPT, UR37, UR4, URZ ;  /* 0x0000000425337290 */ /* 0x000fe2000fffe0ff */
[----:B------:R-:W-:Y:S11]  /*8320*/  BRA.U UP0, `(.L_x_132) ;  /* 0xffffffdd00287547 */ /* 0x000ff6000b83ffff */
[----:B------:R-:W-:-:S13]  /*8330*/  R2UR UR4, R56 ;  /* 0x00000000380472ca */ /* 0x000fda00000e0000 */
[----:B------:R-:W-:-:S09]  /*8340*/  UISETP.NE.AND UP0, UPT, UR4, URZ, UPT ;  /* 0x000000ff0400728c */ /* 0x000fd2000bf05270 */
[----:B------:R-:W-:Y:S05]  /*8350*/  BRA.U !UP0, `(.L_x_133) ;  /* 0x0000000108487547 */ /* 0x000fea000b800000 */
[----:B------:R-:W2:Y:S02]  /*8360*/  LDCU.64 UR4, c[0x0][0x890] ;  /* 0x00011200ff0477ac */ /* 0x000ea40008000a00 */
[----:B--2---:R-:W-:-:S04]  /*8370*/  UISETP.NE.U32.AND UP0, UPT, UR4, URZ, UPT ;  /* 0x000000ff0400728c */ /* 0x004fc8000bf05070 */
[----:B------:R-:W-:-:S09]  /*8380*/  UISETP.NE.AND.EX UP0, UPT, UR5, URZ, UPT, UP0 ;  /* 0x000000ff0500728c */ /* 0x000fd2000bf05300 */
[----:B------:R-:W-:Y:S05]  /*8390*/  BRA.U UP0, `(.L_x_134) ;  /* 0x00000001000c7547 */ /* 0x000fea000b800000 */
[----:B------:R-:W-:-:S13]  /*83a0*/  FSETP.NEU.AND P0, PT, R26, RZ, PT ;  /* 0x000000ff1a00720b */ /* 0x000fda0003f0d000 */
[----:B------:R-:W-:Y:S05]  /*83b0*/  @!P0 EXIT ;  /* 0x000000000000894d */ /* 0x000fea0003800000 */
[----:B------:R-:W-:Y:S05]  /*83c0*/  BRA `(.L_x_133) ;  /* 0x00000000002c7947 */ /* 0x000fea0003800000 */
.L_x_134:
[----:B------:R-:W-:Y:S01]  /*83d0*/  ISETP.NE.AND P0, PT, R62, RZ, PT ;  /* 0x000000ff3e00720c */ /* 0x000fe20003f05270 */
[----:B------:R-:W-:-:S12]  /*83e0*/  BSSY.RECONVERGENT B0, `(.L_x_133) ;  /* 0x0000009000007945 */ /* 0x000fd80003800200 */
[----:B------:R-:W-:Y:S05]  /*83f0*/  @P0 BRA `(.L_x_135) ;  /* 0x0000000000140947 */ /* 0x000fea0003800000 */
[----:B------:R-:W2:Y:S02]  /*8400*/  LDCU.64 UR4, c[0x0][0x888] ;  /* 0x00011100ff0477ac */ /* 0x000ea40008000a00 */
[----:B--2---:R-:W-:-:S04]  /*8410*/  ISETP.NE.U32.AND P0, PT, RZ, UR4, PT ;  /* 0x00000004ff007c0c */ /* 0x004fc8000bf05070 */
[----:B------:R-:W-:-:S13]  /*8420*/  ISETP.NE.AND.EX P0, PT, RZ, UR5, PT, P0 ;  /* 0x00000005ff007c0c */ /* 0x000fda000bf05300 */
[----:B------:R-:W-:Y:S05]  /*8430*/  @!P0 EXIT ;  /* 0x000000000000894d */ /* 0x000fea0003800000 */
[----:B------:R-:W-:Y:S05]  /*8440*/  BRA `(.L_x_136) ;  /* 0x0000000000087947 */ /* 0x000fea0003800000 */
.L_x_135:
[----:B------:R-:W-:-:S13]  /*8450*/  FSETP.NEU.AND P0, PT, R26, RZ, PT ;  /* 0x000000ff1a00720b */ /* 0x000fda0003f0d000 */
[----:B------:R-:W-:Y:S05]  /*8460*/  @!P0 EXIT ;  /* 0x000000000000894d */ /* 0x000fea0003800000 */
.L_x_136:
[----:B------:R-:W-:Y:S05]  /*8470*/  BSYNC.RECONVERGENT B0 ;  /* 0x0000000000007941 */ /* 0x000fea0003800200 */
.L_x_133:
[----:B------:R-:W2:Y:S01]  /*8480*/  S2UR UR5, SR_CgaCtaId ;  /* 0x00000000000579c3 */ /* 0x000ea20000008800 */
[----:B------:R-:W-:Y:S01]  /*8490*/  ULEA UR4, UR50, UR48, 0x3 ;  /* 0x0000003032047291 */ /* 0x000fe2000f8e18ff */
[----:B------:R-:W-:-:S04]  /*84a0*/  DEPBAR.LE SB0, 0x0 ;  /* 0x000080000000791a */ /* 0x000fc80000000000 */
[----:B------:R-:W-:-:S04]  /*84b0*/  UIADD3 UR4, UPT, UPT, UR4, 0x1b8, URZ ;  /* 0x000001b804047890 */ /* 0x000fc8000fffe0ff */
[----:B--2---:R-:W-:-:S09]  /*84c0*/  UPRMT UR4, UR5, 0x654, UR4 ;  /* 0x0000065405047896 */ /* 0x004fd20008000004 */
[----:B------:R-:W-:Y:S01]  /*84d0*/  SYNCS.ARRIVE.TRANS64.RED.A1T0 RZ, [UR4], RZ ;  /* 0x000000ffffff79a7 */ /* 0x000fe20008100404 */
[----:B------:R-:W-:Y:S05]  /*84e0*/  EXIT ;  /* 0x000000000000794d */ /* 0x000fea0003800000 */
.L_x_25:
[----:B------:R-:W-:Y:S07]  /*84f0*/  MOV R0, UR9 ;  /* 0x0000000900007c02 */ /* 0x000fee0008000f00 */
.L_x_137:
[----:B-1----:R1:W2:Y:S02]  /*8500*/  SYNCS.PHASECHK.TRANS64.TRYWAIT P0, [R0+URZ+0xd0], R5 ;  /* 0x0000d005000075a7 */ /* 0x0022a400080011ff */
[----:B--2---:R-:W-:Y:S05]  /*8510*/  @!P0 NANOSLEEP.SYNCS 0x989680 ;  /* 0x009896800000895d */ /* 0x004fea0003900000 */
[----:B------:R-:W2:Y:S02]  /*8520*/  @!P0 SYNCS.PHASECHK.TRANS64 P0, [R0+URZ+0xd0], R5 ;  /* 0x0000d005000085a7 */ /* 0x000ea400080010ff */
[----:B--2---:R-:W-:Y:S05]  /*8530*/  @!P0 BRA `(.L_x_137) ;  /* 0xfffffffc00f08947 */ /* 0x004fea000383ffff */
[----:B------:R-:W-:Y:S05]  /*8540*/  BRA `(.L_x_24) ;  /* 0xffffff9400d87947 */ /* 0x000fea000383ffff */
.L_x_32:
[----:B------:R-:W-:Y:S07]  /*8550*/  MOV R0, UR9 ;  /* 0x0000000900007c02 */ /* 0x000fee0008000f00 */
.L_x_138:
[----:B-1----:R1:W2:Y:S02]  /*8560*/  SYNCS.PHASECHK.TRANS64.TRYWAIT P0, [R0+URZ+0xd0], R5 ;  /* 0x0000d005000075a7 */ /* 0x0022a400080011ff */
[----:B--2---:R-:W-:Y:S05]  /*8570*/  @!P0 NANOSLEEP.SYNCS 0x989680 ;  /* 0x009896800000895d */ /* 0x004fea0003900000 */
[----:B------:R-:W2:Y:S02]  /*8580*/  @!P0 SYNCS.PHASECHK.TRANS64 P0, [R0+URZ+0xd0], R5 ;  /* 0x0000d005000085a7 */ /* 0x000ea400080010ff */
[----:B--2---:R-:W-:Y:S05]  /*8590*/  @!P0 BRA `(.L_x_138) ;  /* 0xfffffffc00f08947 */ /* 0x004fea000383ffff */
[----:B------:R-:W-:Y:S05]  /*85a0*/  BRA `(.L_x_31) ;  /* 0xffffff9c002c7947 */ /* 0x000fea000383ffff */
.L_x_37:
[----:B------:R-:W-:-:S07]  /*85b0*/  MOV R0, UR24 ;  /* 0x0000001800007c02 */ /* 0x000fce0008000f00 */
.L_x_139:
[----:B-1----:R1:W2:Y:S02]  /*85c0*/  SYNCS.PHASECHK.TRANS64.TRYWAIT P0, [R0+URZ+0x1e0], R4 ;  /* 0x0001e004000075a7 */ /* 0x0022a400080011ff */
[----:B--2---:R-:W-:Y:S05]  /*85d0*/  @!P0 NANOSLEEP.SYNCS 0x989680 ;  /* 0x009896800000895d */ /* 0x004fea0003900000 */
[----:B------:R-:W2:Y:S02]  /*85e0*/  @!P0 SYNCS.PHASECHK.TRANS64 P0, [R0+URZ+0x1e0], R4 ;  /* 0x0001e004000085a7 */ /* 0x000ea400080010ff */
[----:B--2---:R-:W-:Y:S05]  /*85f0*/  @!P0 BRA `(.L_x_139) ;  /* 0xfffffffc00f08947 */ /* 0x004fea000383ffff */
[----:B------:R-:W-:Y:S05]  /*8600*/  BRA `(.L_x_140) ;  /* 0xffffff9c00f87947 */ /* 0x000fea000383ffff */
.L_x_41:
[----:B------:R-:W-:-:S07]  /*8610*/  MOV R0, UR4 ;  /* 0x0000000400007c02 */ /* 0x000fce0008000f00 */
.L_x_141:
[----:B-1----:R1:W2:Y:S02]  /*8620*/  SYNCS.PHASECHK.TRANS64.TRYWAIT P0, [R0+URZ], R2 ;  /* 0x00000002000075a7 */ /* 0x0022a400080011ff */
[----:B--2---:R-:W-:Y:S05]  /*8630*/  @!P0 NANOSLEEP.SYNCS 0x989680 ;  /* 0x009896800000895d */ /* 0x004fea0003900000 */
[----:B------:R-:W2:Y:S02]  /*8640*/  @!P0 SYNCS.PHASECHK.TRANS64 P0, [R0+URZ], R2 ;  /* 0x00000002000085a7 */ /* 0x000ea400080010ff */
[----:B--2---:R-:W-:Y:S05]  /*8650*/  @!P0 BRA `(.L_x_141) ;  /* 0xfffffffc00f08947 */ /* 0x004fea000383ffff */
[----:B------:R-:W-:Y:S05]  /*8660*/  BRA `(.L_x_142) ;  /* 0xffffffa4008c7947 */ /* 0x000fea000383ffff */
.L_x_42:
[----:B------:R-:W-:-:S07]  /*8670*/  MOV R0, UR5 ;  /* 0x0000000500007c02 */ /* 0x000fce0008000f00 */
.L_x_143:
[----:B-1----:R1:W2:Y:S02]  /*8680*/  SYNCS.PHASECHK.TRANS64.TRYWAIT P0, [R0+URZ], R3 ;  /* 0x00000003000075a7 */ /* 0x0022a400080011ff */
[----:B--2---:R-:W-:Y:S05]  /*8690*/  @!P0 NANOSLEEP.SYNCS 0x989680 ;  /* 0x009896800000895d */ /* 0x004fea0003900000 */
[----:B------:R-:W2:Y:S02]  /*86a0*/  @!P0 SYNCS.PHASECHK.TRANS64 P0, [R0+URZ], R3 ;  /* 0x00000003000085a7 */ /* 0x000ea400080010ff */
[----:B--2---:R-:W-:Y:S05]  /*86b0*/  @!P0 BRA `(.L_x_143) ;  /* 0xfffffffc00f08947 */ /* 0x004fea000383ffff */
[----:B------:R-:W-:Y:S05]  /*86c0*/  BRA `(.L_x_144) ;  /* 0xffffffa400987947 */ /* 0x000fea000383ffff */
.L_x_43:
[----:B------:R-:W-:-:S07]  /*86d0*/  MOV R0, UR5 ;  /* 0x0000000500007c02 */ /* 0x000fce0008000f00 */
.L_x_145:
[----:B-1----:R1:W2:Y:S02]  /*86e0*/  SYNCS.PHASECHK.TRANS64.TRYWAIT P0, [R0+URZ], R3 ;  /* 0x00000003000075a7 */ /* 0x0022a400080011ff */
[----:B--2---:R-:W-:Y:S05]  /*86f0*/  @!P0 NANOSLEEP.SYNCS 0x989680 ;  /* 0x009896800000895d */ /* 0x004fea0003900000 */
[----:B------:R-:W2:Y:S02]  /*8700*/  @!P0 SYNCS.PHASECHK.TRANS64 P0, [R0+URZ], R3 ;  /* 0x00000003000085a7 */ /* 0x000ea400080010ff */
[----:B--2---:R-:W-:Y:S05]  /*8710*/  @!P0 BRA `(.L_x_145) ;  /* 0xfffffffc00f08947 */ /* 0x004fea000383ffff */
[----:B------:R-:W-:Y:S05]  /*8720*/  BRA `(.L_x_146) ;  /* 0xffffffa400a47947 */ /* 0x000fea000383ffff */
.L_x_44:
[----:B------:R-:W-:-:S07]  /*8730*/  MOV R0, UR5 ;  /* 0x0000000500007c02 */ /* 0x000fce0008000f00 */
.L_x_147:
[----:B-1----:R1:W2:Y:S02]  /*8740*/  SYNCS.PHASECHK.TRANS64.TRYWAIT P0, [R0+URZ], R3 ;  /* 0x00000003000075a7 */ /* 0x0022a400080011ff */
[----:B--2---:R-:W-:Y:S05]  /*8750*/  @!P0 NANOSLEEP.SYNCS 0x989680 ;  /* 0x009896800000895d */ /* 0x004fea0003900000 */
[----:B------:R-:W2:Y:S02]  /*8760*/  @!P0 SYNCS.PHASECHK.TRANS64 P0, [R0+URZ], R3 ;  /* 0x00000003000085a7 */ /* 0x000ea400080010ff */
[----:B--2---:R-:W-:Y:S05]  /*8770*/  @!P0 BRA `(.L_x_147) ;  /* 0xfffffffc00f08947 */ /* 0x004fea000383ffff */
[----:B------:R-:W-:Y:S05]  /*8780*/  BRA `(.L_x_148) ;  /* 0xffffffa400b07947 */ /* 0x000fea000383ffff */
.L_x_45:
[----:B------:R-:W-:-:S07]  /*8790*/  MOV R0, UR5 ;  /* 0x0000000500007c02 */ /* 0x000fce0008000f00 */
.L_x_149:
[----:B-1----:R1:W2:Y:S02]  /*87a0*/  SYNCS.PHASECHK.TRANS64.TRYWAIT P0, [R0+URZ], R3 ;  /* 0x00000003000075a7 */ /* 0x0022a400080011ff */
[----:B--2---:R-:W-:Y:S05]  /*87b0*/  @!P0 NANOSLEEP.SYNCS 0x989680 ;  /* 0x009896800000895d */ /* 0x004fea0003900000 */
[----:B------:R-:W2:Y:S02]  /*87c0*/  @!P0 SYNCS.PHASECHK.TRANS64 P0, [R0+URZ], R3 ;  /* 0x00000003000085a7 */ /* 0x000ea400080010ff */
[----:B--2---:R-:W-:Y:S05]  /*87d0*/  @!P0 BRA `(.L_x_149) ;  /* 0xfffffffc00f08947 */ /* 0x004fea000383ffff */
[----:B------:R-:W-:Y:S05]  /*87e0*/  BRA `(.L_x_150) ;  /* 0xffffffa400bc7947 */ /* 0x000fea000383ffff */
.L_x_46:
[----:B------:R-:W-:-:S07]  /*87f0*/  MOV R0, UR5 ;  /* 0x0000000500007c02 */ /* 0x000fce0008000f00 */
.L_x_151:
[----:B-1----:R1:W2:Y:S02]  /*8800*/  SYNCS.PHASECHK.TRANS64.TRYWAIT P0, [R0+URZ], R3 ;  /* 0x00000003000075a7 */ /* 0x0022a400080011ff */
[----:B--2---:R-:W-:Y:S05]  /*8810*/  @!P0 NANOSLEEP.SYNCS 0x989680 ;  /* 0x009896800000895d */ /* 0x004fea0003900000 */
[----:B------:R-:W2:Y:S02]  /*8820*/  @!P0 SYNCS.PHASECHK.TRANS64 P0, [R0+URZ], R3 ;  /* 0x00000003000085a7 */ /* 0x000ea400080010ff */
[----:B--2---:R-:W-:Y:S05]  /*8830*/  @!P0 BRA `(.L_x_151) ;  /* 0xfffffffc00f08947 */ /* 0x004fea000383ffff */
[----:B------:R-:W-:Y:S05]  /*8840*/  BRA `(.L_x_152) ;  /* 0xffffffa400c87947 */ /* 0x000fea000383ffff */
.L_x_47:
[----:B------:R-:W-:-:S07]  /*8850*/  MOV R0, UR5 ;  /* 0x0000000500007c02 */ /* 0x000fce0008000f00 */
.L_x_153:
[----:B-1----:R1:W2:Y:S02]  /*8860*/  SYNCS.PHASECHK.TRANS64.TRYWAIT P0, [R0+URZ], R3 ;  /* 0x00000003000075a7 */ /* 0x0022a400080011ff */
[----:B--2---:R-:W-:Y:S05]  /*8870*/  @!P0 NANOSLEEP.SYNCS 0x989680 ;  /* 0x009896800000895d */ /* 0x004fea0003900000 */
[----:B------:R-:W2:Y:S02]  /*8880*/  @!P0 SYNCS.PHASECHK.TRANS64 P0, [R0+URZ], R3 ;  /* 0x00000003000085a7 */ /* 0x000ea400080010ff */
[----:B--2---:R-:W-:Y:S05]  /*8890*/  @!P0 BRA `(.L_x_153) ;  /* 0xfffffffc00f08947 */ /* 0x004fea000383ffff */
[----:B------:R-:W-:Y:S05]  /*88a0*/  BRA `(.L_x_154) ;  /* 0xffffffa400d47947 */ /* 0x000fea000383ffff */
.L_x_48:
[----:B------:R-:W-:-:S07]  /*88b0*/  MOV R0, UR5 ;  /* 0x0000000500007c02 */ /* 0x000fce0008000f00 */
.L_x_155:
[----:B-1----:R1:W2:Y:S02]  /*88c0*/  SYNCS.PHASECHK.TRANS64.TRYWAIT P0, [R0+URZ], R3 ;  /* 0x00000003000075a7 */ /* 0x0022a400080011ff */
[----:B--2---:R-:W-:Y:S05]  /*88d0*/  @!P0 NANOSLEEP.SYNCS 0x989680 ;  /* 0x009896800000895d */ /* 0x004fea0003900000 */
[----:B------:R-:W2:Y:S02]  /*88e0*/  @!P0 SYNCS.PHASECHK.TRANS64 P0, [R0+URZ], R3 ;  /* 0x00000003000085a7 */ /* 0x000ea400080010ff */
[----:B--2---:R-:W-:Y:S05]  /*88f0*/  @!P0 BRA `(.L_x_155) ;  /* 0xfffffffc00f08947 */ /* 0x004fea000383ffff */
[----:B------:R-:W-:Y:S05]  /*8900*/  BRA `(.L_x_156) ;  /* 0xffffffa400e07947 */ /* 0x000fea000383ffff */
.L_x_49:
[----:B------:R-:W-:-:S07]  /*8910*/  MOV R0, UR5 ;  /* 0x0000000500007c02 */ /* 0x000fce0008000f00 */
.L_x_157:
[----:B-1----:R1:W2:Y:S02]  /*8920*/  SYNCS.PHASECHK.TRANS64.TRYWAIT P0, [R0+URZ], R3 ;  /* 0x00000003000075a7 */ /* 0x0022a400080011ff */
[----:B--2---:R-:W-:Y:S05]  /*8930*/  @!P0 NANOSLEEP.SYNCS 0x989680 ;  /* 0x009896800000895d */ /* 0x004fea0003900000 */
[----:B------:R-:W2:Y:S02]  /*8940*/  @!P0 SYNCS.PHASECHK.TRANS64 P0, [R0+URZ], R3 ;  /* 0x00000003000085a7 */ /* 0x000ea400080010ff */
[----:B--2---:R-:W-:Y:S05]  /*8950*/  @!P0 BRA `(.L_x_157) ;  /* 0xfffffffc00f08947 */ /* 0x004fea000383ffff */
[----:B------:R-:W-:Y:S05]  /*8960*/  BRA `(.L_x_158) ;  /* 0xffffffa400ec7947 */ /* 0x000fea000383ffff */
.L_x_50:
[----:B------:R-:W-:-:S07]  /*8970*/  MOV R0, UR5 ;  /* 0x0000000500007c02 */ /* 0x000fce0008000f00 */
.L_x_159:
[----:B-1----:R1:W2:Y:S02]  /*8980*/  SYNCS.PHASECHK.TRANS64.TRYWAIT P0, [R0+URZ], R3 ;  /* 0x00000003000075a7 */ /* 0x0022a400080011ff */
[----:B--2---:R-:W-:Y:S05]  /*8990*/  @!P0 NANOSLEEP.SYNCS 0x989680 ;  /* 0x009896800000895d */ /* 0x004fea0003900000 */
[----:B------:R-:W2:Y:S02]  /*89a0*/  @!P0 SYNCS.PHASECHK.TRANS64 P0, [R0+URZ], R3 ;  /* 0x00000003000085a7 */ /* 0x000ea400080010ff */
[----:B--2---:R-:W-:Y:S05]  /*89b0*/  @!P0 BRA `(.L_x_159) ;  /* 0xfffffffc00f08947 */ /* 0x004fea000383ffff */
[----:B------:R-:W-:Y:S05]  /*89c0*/  BRA `(.L_x_160) ;  /* 0xffffffa400f87947 */ /* 0x000fea000383ffff */
.L_x_51:
[----:B------:R-:W-:-:S07]  /*89d0*/  MOV R0, UR5 ;  /* 0x0000000500007c02 */ /* 0x000fce0008000f00 */
.L_x_161:
[----:B-1----:R1:W2:Y:S02]  /*89e0*/  SYNCS.PHASECHK.TRANS64.TRYWAIT P0, [R0+URZ], R3 ;  /* 0x00000003000075a7 */ /* 0x0022a400080011ff */
[----:B--2---:R-:W-:Y:S05]  /*89f0*/  @!P0 NANOSLEEP.SYNCS 0x989680 ;  /* 0x009896800000895d */ /* 0x004fea0003900000 */
[----:B------:R-:W2:Y:S02]  /*8a00*/  @!P0 SYNCS.PHASECHK.TRANS64 P0, [R0+URZ], R3 ;  /* 0x00000003000085a7 */ /* 0x000ea400080010ff */
[----:B--2---:R-:W-:Y:S05]  /*8a10*/  @!P0 BRA `(.L_x_161) ;  /* 0xfffffffc00f08947 */ /* 0x004fea000383ffff */
[----:B------:R-:W-:Y:S05]  /*8a20*/  BRA `(.L_x_162) ;  /* 0xffffffa800047947 */ /* 0x000fea000383ffff */
.L_x_52:
[----:B------:R-:W-:-:S07]  /*8a30*/  MOV R0, UR5 ;  /* 0x0000000500007c02 */ /* 0x000fce0008000f00 */
.L_x_163:
[----:B-1----:R1:W2:Y:S02]  /*8a40*/  SYNCS.PHASECHK.TRANS64.TRYWAIT P0, [R0+URZ], R3 ;  /* 0x00000003000075a7 */ /* 0x0022a400080011ff */
[----:B--2---:R-:W-:Y:S05]  /*8a50*/  @!P0 NANOSLEEP.SYNCS 0x989680 ;  /* 0x009896800000895d */ /* 0x004fea0003900000 */
[----:B------:R-:W2:Y:S02]  /*8a60*/  @!P0 SYNCS.PHASECHK.TRANS64 P0, [R0+URZ], R3 ;  /* 0x00000003000085a7 */ /* 0x000ea400080010ff */
[----:B--2---:R-:W-:Y:S05]  /*8a70*/  @!P0 BRA `(.L_x_163) ;  /* 0xfffffffc00f08947 */ /* 0x004fea000383ffff */
[----:B------:R-:W-:Y:S05]  /*8a80*/  BRA `(.L_x_164) ;  /* 0xffffffa800107947 */ /* 0x000fea000383ffff */
.L_x_53:
[----:B------:R-:W-:-:S07]  /*8a90*/  MOV R0, UR5 ;  /* 0x0000000500007c02 */ /* 0x000fce0008000f00 */
.L_x_165:
[----:B-1----:R1:W2:Y:S02]  /*8aa0*/  SYNCS.PHASECHK.TRANS64.TRYWAIT P0, [R0+URZ], R3 ;  /* 0x00000003000075a7 */ /* 0x0022a400080011ff */
[----:B--2---:R-:W-:Y:S05]  /*8ab0*/  @!P0 NANOSLEEP.SYNCS 0x989680 ;  /* 0x009896800000895d */ /* 0x004fea0003900000 */
[----:B------:R-:W2:Y:S02]  /*8ac0*/  @!P0 SYNCS.PHASECHK.TRANS64 P0, [R0+URZ], R3 ;  /* 0x00000003000085a7 */ /* 0x000ea400080010ff */
[----:B--2---:R-:W-:Y:S05]  /*8ad0*/  @!P0 BRA `(.L_x_165) ;  /* 0xfffffffc00f08947 */ /* 0x004fea000383ffff */
[----:B------:R-:W-:Y:S05]  /*8ae0*/  BRA `(.L_x_166) ;  /* 0xffffffa8001c7947 */ /* 0x000fea000383ffff */
.L_x_54:
[----:B------:R-:W-:-:S07]  /*8af0*/  MOV R0, UR5 ;  /* 0x0000000500007c02 */ /* 0x000fce0008000f00 */
.L_x_167:
[----:B-1----:R1:W2:Y:S02]  /*8b00*/  SYNCS.PHASECHK.TRANS64.TRYWAIT P0, [R0+URZ], R3 ;  /* 0x00000003000075a7 */ /* 0x0022a400080011ff */
[----:B--2---:R-:W-:Y:S05]  /*8b10*/  @!P0 NANOSLEEP.SYNCS 0x989680 ;  /* 0x009896800000895d */ /* 0x004fea0003900000 */
[----:B------:R-:W2:Y:S02]  /*8b20*/  @!P0 SYNCS.PHASECHK.TRANS64 P0, [R0+URZ], R3 ;  /* 0x00000003000085a7 */ /* 0x000ea400080010ff */
[----:B--2---:R-:W-:Y:S05]  /*8b30*/  @!P0 BRA `(.L_x_167) ;  /* 0xfffffffc00f08947 */ /* 0x004fea000383ffff */
[----:B------:R-:W-:Y:S05]  /*8b40*/  BRA `(.L_x_168) ;  /* 0xffffffa800287947 */ /* 0x000fea000383ffff */
.L_x_55:
[----:B------:R-:W-:-:S07]  /*8b50*/  MOV R0, UR5 ;  /* 0x0000000500007c02 */ /* 0x000fce0008000f00 */
.L_x_169:
[----:B-1----:R1:W2:Y:S02]  /*8b60*/  SYNCS.PHASECHK.TRANS64.TRYWAIT P0, [R0+URZ], R3 ;  /* 0x00000003000075a7 */ /* 0x0022a400080011ff */
[----:B--2---:R-:W-:Y:S05]  /*8b70*/  @!P0 NANOSLEEP.SYNCS 0x989680 ;  /* 0x009896800000895d */ /* 0x004fea0003900000 */
[----:B------:R-:W2:Y:S02]  /*8b80*/  @!P0 SYNCS.PHASECHK.TRANS64 P0, [R0+URZ], R3 ;  /* 0x00000003000085a7 */ /* 0x000ea400080010ff */
[----:B--2---:R-:W-:Y:S05]  /*8b90*/  @!P0 BRA `(.L_x_169) ;  /* 0xfffffffc00f08947 */ /* 0x004fea000383ffff */
[----:B------:R-:W-:Y:S05]  /*8ba0*/  BRA `(.L_x_170) ;  /* 0xffffffa800347947 */ /* 0x000fea000383ffff */
.L_x_56:
[----:B------:R-:W-:-:S07]  /*8bb0*/  MOV R0, UR5 ;  /* 0x0000000500007c02 */ /* 0x000fce0008000f00 */
.L_x_171:
[----:B-1----:R1:W2:Y:S02]  /*8bc0*/  SYNCS.PHASECHK.TRANS64.TRYWAIT P0, [R0+URZ], R3 ;  /* 0x00000003000075a7 */ /* 0x0022a400080011ff */
[----:B--2---:R-:W-:Y:S05]  /*8bd0*/  @!P0 NANOSLEEP.SYNCS 0x989680 ;  /* 0x009896800000895d */ /* 0x004fea0003900000 */
[----:B------:R-:W2:Y:S02]  /*8be0*/  @!P0 SYNCS.PHASECHK.TRANS64 P0, [R0+URZ], R3 ;  /* 0x00000003000085a7 */ /* 0x000ea400080010ff */
[----:B--2---:R-:W-:Y:S05]  /*8bf0*/  @!P0 BRA `(.L_x_171) ;  /* 0xfffffffc00f08947 */ /* 0x004fea000383ffff */
[----:B------:R-:W-:Y:S05]  /*8c00*/  BRA `(.L_x_172) ;  /* 0xffffffa800407947 */ /* 0x000fea000383ffff */
.L_x_57:
[----:B------:R-:W-:-:S07]  /*8c10*/  MOV R0, UR5 ;  /* 0x0000000500007c02 */ /* 0x000fce0008000f00 */
.L_x_173:
[----:B-1----:R1:W2:Y:S02]  /*8c20*/  SYNCS.PHASECHK.TRANS64.TRYWAIT P0, [R0+URZ], R3 ;  /* 0x00000003000075a7 */ /* 0x0022a400080011ff */
[----:B--2---:R-:W-:Y:S05]  /*8c30*/  @!P0 NANOSLEEP.SYNCS 0x989680 ;  /* 0x009896800000895d */ /* 0x004fea0003900000 */
[----:B------:R-:W2:Y:S02]  /*8c40*/  @!P0 SYNCS.PHASECHK.TRANS64 P0, [R0+URZ], R3 ;  /* 0x00000003000085a7 */ /* 0x000ea400080010ff */
[----:B--2---:R-:W-:Y:S05]  /*8c50*/  @!P0 BRA `(.L_x_173) ;  /* 0xfffffffc00f08947 */ /* 0x004fea000383ffff */
[----:B------:R-:W-:Y:S05]  /*8c60*/  BRA `(.L_x_174) ;  /* 0xffffffa8004c7947 */ /* 0x000fea000383ffff */
.L_x_58:
[----:B------:R-:W-:-:S07]  /*8c70*/  MOV R0, UR5 ;  /* 0x0000000500007c02 */ /* 0x000fce0008000f00 */
.L_x_175:
[----:B-1----:R1:W2:Y:S02]  /*8c80*/  SYNCS.PHASECHK.TRANS64.TRYWAIT P0, [R0+URZ], R3 ;  /* 0x00000003000075a7 */ /* 0x0022a400080011ff */
[----:B--2---:R-:W-:Y:S05]  /*8c90*/  @!P0 NANOSLEEP.SYNCS 0x989680 ;  /* 0x009896800000895d */ /* 0x004fea0003900000 */
[----:B------:R-:W2:Y:S02]  /*8ca0*/  @!P0 SYNCS.PHASECHK.TRANS64 P0, [R0+URZ], R3 ;  /* 0x00000003000085a7 */ /* 0x000ea400080010ff */
[----:B--2---:R-:W-:Y:S05]  /*8cb0*/  @!P0 BRA `(.L_x_175) ;  /* 0xfffffffc00f08947 */ /* 0x004fea000383ffff */
[----:B------:R-:W-:Y:S05]  /*8cc0*/  BRA `(.L_x_176) ;  /* 0xffffffa800587947 */ /* 0x000fea000383ffff */
.L_x_59:
[----:B------:R-:W-:-:S07]  /*8cd0*/  MOV R0, UR5 ;  /* 0x0000000500007c02 */ /* 0x000fce0008000f00 */
.L_x_177:
[----:B-1----:R1:W2:Y:S02]  /*8ce0*/  SYNCS.PHASECHK.TRANS64.TRYWAIT P0, [R0+URZ], R3 ;  /* 0x00000003000075a7 */ /* 0x0022a400080011ff */
[----:B--2---:R-:W-:Y:S05]  /*8cf0*/  @!P0 NANOSLEEP.SYNCS 0x989680 ;  /* 0x009896800000895d */ /* 0x004fea0003900000 */
[----:B------:R-:W2:Y:S02]  /*8d00*/  @!P0 SYNCS.PHASECHK.TRANS64 P0, [R0+URZ], R3 ;  /* 0x00000003000085a7 */ /* 0x000ea400080010ff */
[----:B--2---:R-:W-:Y:S05]  /*8d10*/  @!P0 BRA `(.L_x_177) ;  /* 0xfffffffc00f08947 */ /* 0x004fea000383ffff */
[----:B------:R-:W-:Y:S05]  /*8d20*/  BRA `(.L_x_178) ;  /* 0xffffffa800647947 */ /* 0x000fea000383ffff */
.L_x_60:
[----:B------:R-:W-:-:S07]  /*8d30*/  MOV R0, UR5 ;  /* 0x0000000500007c02 */ /* 0x000fce0008000f00 */
.L_x_179:
[----:B-1----:R1:W2:Y:S02]  /*8d40*/  SYNCS.PHASECHK.TRANS64.TRYWAIT P0, [R0+URZ], R3 ;  /* 0x00000003000075a7 */ /* 0x0022a400080011ff */
[----:B--2---:R-:W-:Y:S05]  /*8d50*/  @!P0 NANOSLEEP.SYNCS 0x989680 ;  /* 0x009896800000895d */ /* 0x004fea0003900000 */
[----:B------:R-:W2:Y:S02]  /*8d60*/  @!P0 SYNCS.PHASECHK.TRANS64 P0, [R0+URZ], R3 ;  /* 0x00000003000085a7 */ /* 0x000ea400080010ff */
[----:B--2---:R-:W-:Y:S05]  /*8d70*/  @!P0 BRA `(.L_x_179) ;  /* 0xfffffffc00f08947 */ /* 0x004fea000383ffff */
[----:B------:R-:W-:Y:S05]  /*8d80*/  BRA `(.L_x_180) ;  /* 0xffffffa800707947 */ /* 0x000fea000383ffff */
.L_x_61:
[----:B------:R-:W-:-:S07]  /*8d90*/  MOV R0, UR5 ;  /* 0x0000000500007c02 */ /* 0x000fce0008000f00 */
.L_x_181:
[----:B-1----:R1:W2:Y:S02]  /*8da0*/  SYNCS.PHASECHK.TRANS64.TRYWAIT P0, [R0+URZ], R3 ;  /* 0x00000003000075a7 */ /* 0x0022a400080011ff */
[----:B--2---:R-:W-:Y:S05]  /*8db0*/  @!P0 NANOSLEEP.SYNCS 0x989680 ;  /* 0x009896800000895d */ /* 0x004fea0003900000 */
[----:B------:R-:W2:Y:S02]  /*8dc0*/  @!P0 SYNCS.PHASECHK.TRANS64 P0, [R0+URZ], R3 ;  /* 0x00000003000085a7 */ /* 0x000ea400080010ff */
[----:B--2---:R-:W-:Y:S05]  /*8dd0*/  @!P0 BRA `(.L_x_181) ;  /* 0xfffffffc00f08947 */ /* 0x004fea000383ffff */
[----:B------:R-:W-:Y:S05]  /*8de0*/  BRA `(.L_x_182) ;  /* 0xffffffa8007c7947 */ /* 0x000fea000383ffff */
.L_x_62:
[----:B------:R-:W-:-:S07]  /*8df0*/  MOV R0, UR5 ;  /* 0x0000000500007c02 */ /* 0x000fce0008000f00 */
.L_x_183:
[----:B-1----:R1:W2:Y:S02]  /*8e00*/  SYNCS.PHASECHK.TRANS64.TRYWAIT P0, [R0+URZ], R3 ;  /* 0x00000003000075a7 */ /* 0x0022a400080011ff */
[----:B--2---:R-:W-:Y:S05]  /*8e10*/  @!P0 NANOSLEEP.SYNCS 0x989680 ;  /* 0x009896800000895d */ /* 0x004fea0003900000 */
[----:B------:R-:W2:Y:S02]  /*8e20*/  @!P0 SYNCS.PHASECHK.TRANS64 P0, [R0+URZ], R3 ;  /* 0x00000003000085a7 */ /* 0x000ea400080010ff */
[----:B--2---:R-:W-:Y:S05]  /*8e30*/  @!P0 BRA `(.L_x_183) ;  /* 0xfffffffc00f08947 */ /* 0x004fea000383ffff */
[----:B------:R-:W-:Y:S05]  /*8e40*/  BRA `(.L_x_184) ;  /* 0xffffffa800887947 */ /* 0x000fea000383ffff */
.L_x_63:
[----:B------:R-:W-:-:S07]  /*8e50*/  MOV R0, UR5 ;  /* 0x0000000500007c02 */ /* 0x000fce0008000f00 */
.L_x_185:
[----:B-1----:R1:W2:Y:S02]  /*8e60*/  SYNCS.PHASECHK.TRANS64.TRYWAIT P0, [R0+URZ], R3 ;  /* 0x00000003000075a7 */ /* 0x0022a400080011ff */
[----:B--2---:R-:W-:Y:S05]  /*8e70*/  @!P0 NANOSLEEP.SYNCS 0x989680 ;  /* 0x009896800000895d */ /* 0x004fea0003900000 */
[----:B------:R-:W2:Y:S02]  /*8e80*/  @!P0 SYNCS.PHASECHK.TRANS64 P0, [R0+URZ], R3 ;  /* 0x00000003000085a7 */ /* 0x000ea400080010ff */
[----:B--2---:R-:W-:Y:S05]  /*8e90*/  @!P0 BRA `(.L_x_185) ;  /* 0xfffffffc00f08947 */ /* 0x004fea000383ffff */
[----:B------:R-:W-:Y:S05]  /*8ea0*/  BRA `(.L_x_186) ;  /* 0xffffffa800947947 */ /* 0x000fea000383ffff */
.L_x_64:
[----:B------:R-:W-:-:S07]  /*8eb0*/  MOV R0, UR5 ;  /* 0x0000000500007c02 */ /* 0x000fce0008000f00 */
.L_x_187:
[----:B-1----:R1:W2:Y:S02]  /*8ec0*/  SYNCS.PHASECHK.TRANS64.TRYWAIT P0, [R0+URZ], R3 ;  /* 0x00000003000075a7 */ /* 0x0022a400080011ff */
[----:B--2---:R-:W-:Y:S05]  /*8ed0*/  @!P0 NANOSLEEP.SYNCS 0x989680 ;  /* 0x009896800000895d */ /* 0x004fea0003900000 */
[----:B------:R-:W2:Y:S02]  /*8ee0*/  @!P0 SYNCS.PHASECHK.TRANS64 P0, [R0+URZ], R3 ;  /* 0x00000003000085a7 */ /* 0x000ea400080010ff */
[----:B--2---:R-:W-:Y:S05]  /*8ef0*/  @!P0 BRA `(.L_x_187) ;  /* 0xfffffffc00f08947 */ /* 0x004fea000383ffff */
[----:B------:R-:W-:Y:S05]  /*8f00*/  BRA `(.L_x_188) ;  /* 0xffffffa800a07947 */ /* 0x000fea000383ffff */
.L_x_65:
[----:B------:R-:W-:-:S07]  /*8f10*/  MOV R0, UR5 ;  /* 0x0000000500007c02 */ /* 0x000fce0008000f00 */
.L_x_189:
[----:B-1----:R1:W2:Y:S02]  /*8f20*/  SYNCS.PHASECHK.TRANS64.TRYWAIT P0, [R0+URZ], R3 ;  /* 0x00000003000075a7 */ /* 0x0022a400080011ff */
[----:B--2---:R-:W-:Y:S05]  /*8f30*/  @!P0 NANOSLEEP.SYNCS 0x989680 ;  /* 0x009896800000895d */ /* 0x004fea0003900000 */
[----:B------:R-:W2:Y:S02]  /*8f40*/  @!P0 SYNCS.PHASECHK.TRANS64 P0, [R0+URZ], R3 ;  /* 0x00000003000085a7 */ /* 0x000ea400080010ff */
[----:B--2---:R-:W-:Y:S05]  /*8f50*/  @!P0 BRA `(.L_x_189) ;  /* 0xfffffffc00f08947 */ /* 0x004fea000383ffff */
[----:B------:R-:W-:Y:S05]  /*8f60*/  BRA `(.L_x_190) ;  /* 0xffffffa800ac7947 */ /* 0x000fea000383ffff */
.L_x_68:
[----:B------:R-:W-:-:S07]  /*8f70*/  MOV R4, UR4 ;  /* 0x0000000400047c02 */ /* 0x000fce0008000f00 */
.L_x_191:
[----:B--2---:R2:W3:Y:S02]  /*8f80*/  SYNCS.PHASECHK.TRANS64.TRYWAIT P1, [R4+URZ+0x1e8], R6 ;  /* 0x0001e806040075a7 */ /* 0x0044e400080211ff */
[----:B---3--:R-:W-:Y:S05]  /*8f90*/  @!P1 NANOSLEEP.SYNCS 0x989680 ;  /* 0x009896800000995d */ /* 0x008fea0003900000 */
[----:B------:R-:W3:Y:S02]  /*8fa0*/  @!P1 SYNCS.PHASECHK.TRANS64 P1, [R4+URZ+0x1e8], R6 ;  /* 0x0001e806040095a7 */ /* 0x000ee400080210ff */
[----:B---3--:R-:W-:Y:S05]  /*8fb0*/  @!P1 BRA `(.L_x_191) ;  /* 0xfffffffc00f09947 */ /* 0x008fea000383ffff */
[----:B------:R-:W-:Y:S05]  /*8fc0*/  BRA `(.L_x_192) ;  /* 0xffffffac00187947 */ /* 0x000fea000383ffff */
.L_x_69:
[----:B--2---:R-:W-:-:S07]  /*8fd0*/  MOV R4, UR4 ;  /* 0x0000000400047c02 */ /* 0x004fce0008000f00 */
.L_x_193:
[----:B--2---:R2:W3:Y:S02]  /*8fe0*/  SYNCS.PHASECHK.TRANS64.TRYWAIT P1, [R4+URZ+0x1e0], R5 ;  /* 0x0001e005040075a7 */ /* 0x0044e400080211ff */
[----:B---3--:R-:W-:Y:S05]  /*8ff0*/  @!P1 NANOSLEEP.SYNCS 0x989680 ;  /* 0x009896800000995d */ /* 0x008fea0003900000 */
[----:B------:R-:W3:Y:S02]  /*9000*/  @!P1 SYNCS.PHASECHK.TRANS64 P1, [R4+URZ+0x1e0], R5 ;  /* 0x0001e005040095a7 */ /* 0x000ee400080210ff */
[----:B---3--:R-:W-:Y:S05]  /*9010*/  @!P1 BRA `(.L_x_193) ;  /* 0xfffffffc00f09947 */ /* 0x008fea000383ffff */
[----:B------:R-:W-:Y:S05]  /*9020*/  BRA `(.L_x_194) ;  /* 0xffffffac00207947 */ /* 0x000fea000383ffff */
.L_x_77:
[----:B------:R-:W-:-:S07]  /*9030*/  MOV R0, UR18 ;  /* 0x0000001200007c02 */ /* 0x000fce0008000f00 */
.L_x_195:
[----:B--2---:R2:W3:Y:S02]  /*9040*/  SYNCS.PHASECHK.TRANS64.TRYWAIT P0, [R0+URZ+0x1e0], R4 ;  /* 0x0001e004000075a7 */ /* 0x0044e400080011ff */
[----:B---3--:R-:W-:Y:S05]  /*9050*/  @!P0 NANOSLEEP.SYNCS 0x989680 ;  /* 0x009896800000895d */ /* 0x008fea0003900000 */
[----:B------:R-:W3:Y:S02]  /*9060*/  @!P0 SYNCS.PHASECHK.TRANS64 P0, [R0+URZ+0x1e0], R4 ;  /* 0x0001e004000085a7 */ /* 0x000ee400080010ff */
[----:B---3--:R-:W-:Y:S05]  /*9070*/  @!P0 BRA `(.L_x_195) ;  /* 0xfffffffc00f08947 */ /* 0x008fea000383ffff */
[----:B------:R-:W-:Y:S05]  /*9080*/  BRA `(.L_x_196) ;  /* 0xffffffb000a07947 */ /* 0x000fea000383ffff */
.L_x_78:
[----:B------:R-:W-:-:S07]  /*9090*/  MOV R4, UR23 ;  /* 0x0000001700047c02 */ /* 0x000fce0008000f00 */
.L_x_197:
[----:B--2---:R2:W3:Y:S02]  /*90a0*/  SYNCS.PHASECHK.TRANS64.TRYWAIT P0, [R4+URZ+0x200], R0 ;  /* 0x00020000040075a7 */ /* 0x0044e400080011ff */
[----:B---3--:R-:W-:Y:S05]  /*90b0*/  @!P0 NANOSLEEP.SYNCS 0x989680 ;  /* 0x009896800000895d */ /* 0x008fea0003900000 */
[----:B------:R-:W3:Y:S02]  /*90c0*/  @!P0 SYNCS.PHASECHK.TRANS64 P0, [R4+URZ+0x200], R0 ;  /* 0x00020000040085a7 */ /* 0x000ee400080010ff */
[----:B---3--:R-:W-:Y:S05]  /*90d0*/  @!P0 BRA `(.L_x_197) ;  /* 0xfffffffc00f08947 */ /* 0x008fea000383ffff */
[----:B------:R-:W-:Y:S05]  /*90e0*/  BRA `(.L_x_198) ;  /* 0xffffffb000bc7947 */ /* 0x000fea000383ffff */
.L_x_81:
[----:B--2---:R-:W-:Y:S07]  /*90f0*/  MOV R0, UR16 ;  /* 0x0000001000007c02 */ /* 0x004fee0008000f00 */
.L_x_199:
[----:B--2---:R2:W3:Y:S02]  /*9100*/  SYNCS.PHASECHK.TRANS64.TRYWAIT P0, [R0+URZ], R5 ;  /* 0x00000005000075a7 */ /* 0x0044e400080011ff */
[----:B---3--:R-:W-:Y:S05]  /*9110*/  @!P0 NANOSLEEP.SYNCS 0x989680 ;  /* 0x009896800000895d */ /* 0x008fea0003900000 */
[----:B------:R-:W3:Y:S02]  /*9120*/  @!P0 SYNCS.PHASECHK.TRANS64 P0, [R0+URZ], R5 ;  /* 0x00000005000085a7 */ /* 0x000ee400080010ff */
[----:B---3--:R-:W-:Y:S05]  /*9130*/  @!P0 BRA `(.L_x_199) ;  /* 0xfffffffc00f08947 */ /* 0x008fea000383ffff */
[----:B------:R-:W-:Y:S05]  /*9140*/  BRA `(.L_x_80) ;  /* 0xffffffb000e07947 */ /* 0x000fea000383ffff */
.L_x_84:
[----:B------:R-:W-:-:S07]  /*9150*/  MOV R0, UR4 ;  /* 0x0000000400007c02 */ /* 0x000fce0008000f00 */
.L_x_200:
[----:B--2---:R2:W4:Y:S02]  /*9160*/  SYNCS.PHASECHK.TRANS64.TRYWAIT P0, [R0+URZ], R3 ;  /* 0x00000003000075a7 */ /* 0x00452400080011ff */
[----:B----4-:R-:W-:Y:S05]  /*9170*/  @!P0 NANOSLEEP.SYNCS 0x989680 ;  /* 0x009896800000895d */ /* 0x010fea0003900000 */
[----:B------:R-:W4:Y:S02]  /*9180*/  @!P0 SYNCS.PHASECHK.TRANS64 P0, [R0+URZ], R3 ;  /* 0x00000003000085a7 */ /* 0x000f2400080010ff */
[----:B----4-:R-:W-:Y:S05]  /*9190*/  @!P0 BRA `(.L_x_200) ;  /* 0xfffffffc00f08947 */ /* 0x010fea000383ffff */
[----:B------:R-:W-:Y:S05]  /*91a0*/  BRA `(.L_x_201) ;  /* 0xffffffb400ac7947 */ /* 0x000fea000383ffff */
.L_x_85:
[----:B------:R-:W-:-:S07]  /*91b0*/  MOV R0, UR4 ;  /* 0x0000000400007c02 */ /* 0x000fce0008000f00 */
.L_x_202:
[----:B--2---:R2:W3:Y:S02]  /*91c0*/  SYNCS.PHASECHK.TRANS64.TRYWAIT P0, [R0+URZ], R3 ;  /* 0x00000003000075a7 */ /* 0x0044e400080011ff */
[----:B---3--:R-:W-:Y:S05]  /*91d0*/  @!P0 NANOSLEEP.SYNCS 0x989680 ;  /* 0x009896800000895d */ /* 0x008fea0003900000 */
[----:B------:R-:W3:Y:S02]  /*91e0*/  @!P0 SYNCS.PHASECHK.TRANS64 P0, [R0+URZ], R3 ;  /* 0x00000003000085a7 */ /* 0x000ee400080010ff */
[----:B---3--:R-:W-:Y:S05]  /*91f0*/  @!P0 BRA `(.L_x_202) ;  /* 0xfffffffc00f08947 */ /* 0x008fea000383ffff */
[----:B------:R-:W-:Y:S05]  /*9200*/  BRA `(.L_x_203) ;  /* 0xffffffb400b87947 */ /* 0x000fea000383ffff */
.L_x_90:
[----:B------:R-:W-:Y:S07]  /*9210*/  MOV R0, UR24 ;  /* 0x0000001800007c02 */ /* 0x000fee0008000f00 */
.L_x_204:
[----:B--2---:R2:W4:Y:S02]  /*9220*/  SYNCS.PHASECHK.TRANS64.TRYWAIT P0, [R0+URZ+0x1e0], R2 ;  /* 0x0001e002000075a7 */ /* 0x00452400080011ff */
[----:B----4-:R-:W-:Y:S05]  /*9230*/  @!P0 NANOSLEEP.SYNCS 0x989680 ;  /* 0x009896800000895d */ /* 0x010fea0003900000 */
[----:B------:R-:W4:Y:S02]  /*9240*/  @!P0 SYNCS.PHASECHK.TRANS64 P0, [R0+URZ+0x1e0], R2 ;  /* 0x0001e002000085a7 */ /* 0x000f2400080010ff */
[----:B----4-:R-:W-:Y:S05]  /*9250*/  @!P0 BRA `(.L_x_204) ;  /* 0xfffffffc00f08947 */ /* 0x010fea000383ffff */
[----:B------:R-:W-:Y:S05]  /*9260*/  BRA `(.L_x_205) ;  /* 0xffffffb800ec7947 */ /* 0x000fea000383ffff */
.L_x_93:
[----:B------:R-:W-:Y:S07]  /*9270*/  MOV R0, UR24 ;  /* 0x0000001800007c02 */ /* 0x000fee0008000f00 */
.L_x_206:
[----:B-1----:R1:W2:Y:S02]  /*9280*/  SYNCS.PHASECHK.TRANS64.TRYWAIT P2, [R0+URZ+0x1d8], R2 ;  /* 0x0001d802000075a7 */ /* 0x0022a400080411ff */
[----:B--2---:R-:W-:Y:S05]  /*9290*/  @!P2 NANOSLEEP.SYNCS 0x989680 ;  /* 0x009896800000a95d */ /* 0x004fea0003900000 */
[----:B------:R-:W2:Y:S02]  /*92a0*/  @!P2 SYNCS.PHASECHK.TRANS64 P2, [R0+URZ+0x1d8], R2 ;  /* 0x0001d8020000a5a7 */ /* 0x000ea400080410ff */
[----:B--2---:R-:W-:Y:S05]  /*92b0*/  @!P2 BRA `(.L_x_206) ;  /* 0xfffffffc00f0a947 */ /* 0x004fea000383ffff */
[----:B------:R-:W-:Y:S05]  /*92c0*/  BRA `(.L_x_92) ;  /* 0xffffffc0004c7947 */ /* 0x000fea000383ffff */
.L_x_96:
[----:B------:R-:W-:Y:S07]  /*92d0*/  MOV R0, UR4 ;  /* 0x0000000400007c02 */ /* 0x000fee0008000f00 */
.L_x_207:
[----:B-1----:R1:W2:Y:S02]  /*92e0*/  SYNCS.PHASECHK.TRANS64.TRYWAIT P1, [R0+URZ+0x1b8], R2 ;  /* 0x0001b802000075a7 */ /* 0x0022a400080211ff */
[----:B--2---:R-:W-:Y:S05]  /*92f0*/  @!P1 NANOSLEEP.SYNCS 0x989680 ;  /* 0x009896800000995d */ /* 0x004fea0003900000 */
[----:B------:R-:W2:Y:S02]  /*9300*/  @!P1 SYNCS.PHASECHK.TRANS64 P1, [R0+URZ+0x1b8], R2 ;  /* 0x0001b802000095a7 */ /* 0x000ea400080210ff */
[----:B--2---:R-:W-:Y:S05]  /*9310*/  @!P1 BRA `(.L_x_207) ;  /* 0xfffffffc00f09947 */ /* 0x004fea000383ffff */
[----:B------:R-:W-:Y:S05]  /*9320*/  BRA `(.L_x_208) ;  /* 0xffffffc000e47947 */ /* 0x000fea000383ffff */
.L_x_97:
[----:B------:R-:W-:Y:S07]  /*9330*/  MOV R0, UR5 ;  /* 0x0000000500007c02 */ /* 0x000fee0008000f00 */
.L_x_209:
[----:B-1----:R1:W2:Y:S02]  /*9340*/  SYNCS.PHASECHK.TRANS64.TRYWAIT P0, [R0+URZ+0x1b8], R2 ;  /* 0x0001b802000075a7 */ /* 0x0022a400080011ff */
[----:B--2---:R-:W-:Y:S05]  /*9350*/  @!P0 NANOSLEEP.SYNCS 0x989680 ;  /* 0x009896800000895d */ /* 0x004fea0003900000 */
[----:B------:R-:W2:Y:S02]  /*9360*/  @!P0 SYNCS.PHASECHK.TRANS64 P0, [R0+URZ+0x1b8], R2 ;  /* 0x0001b802000085a7 */ /* 0x000ea400080010ff */
[----:B--2---:R-:W-:Y:S05]  /*9370*/  @!P0 BRA `(.L_x_209) ;  /* 0xfffffffc00f08947 */ /* 0x004fea000383ffff */
[----:B------:R-:W-:Y:S05]  /*9380*/  BRA `(.L_x_210) ;  /* 0xffffffc4004c7947 */ /* 0x000fea000383ffff */
.L_x_99:
[----:B------:R-:W-:-:S07]  /*9390*/  MOV R0, UR4 ;  /* 0x0000000400007c02 */ /* 0x000fce0008000f00 */
.L_x_211:
[----:B-1----:R1:W3:Y:S02]  /*93a0*/  SYNCS.PHASECHK.TRANS64.TRYWAIT P0, [R0+URZ], R2 ;  /* 0x00000002000075a7 */ /* 0x0022e400080011ff */
[----:B---3--:R-:W-:Y:S05]  /*93b0*/  @!P0 NANOSLEEP.SYNCS 0x989680 ;  /* 0x009896800000895d */ /* 0x008fea0003900000 */
[----:B------:R-:W3:Y:S02]  /*93c0*/  @!P0 SYNCS.PHASECHK.TRANS64 P0, [R0+URZ], R2 ;  /* 0x00000002000085a7 */ /* 0x000ee400080010ff */
[----:B---3--:R-:W-:Y:S05]  /*93d0*/  @!P0 BRA `(.L_x_211) ;  /* 0xfffffffc00f08947 */ /* 0x008fea000383ffff */
[----:B------:R-:W-:Y:S05]  /*93e0*/  BRA `(.L_x_212) ;  /* 0xffffffc400d07947 */ /* 0x000fea000383ffff */
.L_x_100:
[----:B------:R-:W-:-:S07]  /*93f0*/  MOV R0, UR5 ;  /* 0x0000000500007c02 */ /* 0x000fce0008000f00 */
.L_x_213:
[----:B-1----:R1:W2:Y:S02]  /*9400*/  SYNCS.PHASECHK.TRANS64.TRYWAIT P0, [R0+URZ], R2 ;  /* 0x00000002000075a7 */ /* 0x0022a400080011ff */
[----:B--2---:R-:W-:Y:S05]  /*9410*/  @!P0 NANOSLEEP.SYNCS 0x989680 ;  /* 0x009896800000895d */ /* 0x004fea0003900000 */
[----:B------:R-:W2:Y:S02]  /*9420*/  @!P0 SYNCS.PHASECHK.TRANS64 P0, [R0+URZ], R2 ;  /* 0x00000002000085a7 */ /* 0x000ea400080010ff */
[----:B--2---:R-:W-:Y:S05]  /*9430*/  @!P0 BRA `(.L_x_213) ;  /* 0xfffffffc00f08947 */ /* 0x004fea000383ffff */
[----:B------:R-:W-:Y:S05]  /*9440*/  BRA `(.L_x_214) ;  /* 0xffffffc400dc7947 */ /* 0x000fea000383ffff */
.L_x_102:
[----:B------:R-:W-:Y:S07]  /*9450*/  MOV R0, UR48 ;  /* 0x0000003000007c02 */ /* 0x000fee0008000f00 */
.L_x_215:
[----:B-1----:R1:W2:Y:S02]  /*9460*/  SYNCS.PHASECHK.TRANS64.TRYWAIT P0, [R0+URZ+0x1e0], R2 ;  /* 0x0001e002000075a7 */ /* 0x0022a400080011ff */
[----:B--2---:R-:W-:Y:S05]  /*9470*/  @!P0 NANOSLEEP.SYNCS 0x989680 ;  /* 0x009896800000895d */ /* 0x004fea0003900000 */
[----:B------:R-:W2:Y:S02]  /*9480*/  @!P0 SYNCS.PHASECHK.TRANS64 P0, [R0+URZ+0x1e0], R2 ;  /* 0x0001e002000085a7 */ /* 0x000ea400080010ff */
[----:B--2---:R-:W-:Y:S05]  /*9490*/  @!P0 BRA `(.L_x_215) ;  /* 0xfffffffc00f08947 */ /* 0x004fea000383ffff */
[----:B------:R-:W-:Y:S05]  /*94a0*/  BRA `(.L_x_216) ;  /* 0xffffffc800d47947 */ /* 0x000fea000383ffff */
.L_x_112:
[----:B-1----:R1:W3:Y:S02]  /*94b0*/  SYNCS.PHASECHK.TRANS64.TRYWAIT P1, [R0+URZ+0x1a0], R4 ;  /* 0x0001a004000075a7 */ /* 0x0022e400080211ff */
[----:B---3--:R-:W-:Y:S05]  /*94c0*/  @!P1 NANOSLEEP.SYNCS 0x989680 ;  /* 0x009896800000995d */ /* 0x008fea0003900000 */
[----:B------:R-:W3:Y:S02]  /*94d0*/  @!P1 SYNCS.PHASECHK.TRANS64 P1, [R0+URZ+0x1a0], R4 ;  /* 0x0001a004000095a7 */ /* 0x000ee400080210ff */
[----:B---3--:R-:W-:Y:S05]  /*94e0*/  @!P1 BRA `(.L_x_112) ;  /* 0xfffffffc00f09947 */ /* 0x008fea000383ffff */
[----:B------:R-:W-:Y:S05]  /*94f0*/  BRA `(.L_x_111) ;  /* 0xffffffd800807947 */ /* 0x000fea000383ffff */
.L_x_114:
[----:B---3--:R3:W4:Y:S02]  /*9500*/  SYNCS.PHASECHK.TRANS64.TRYWAIT P0, [R27+URZ+0x1f0], R3 ;  /* 0x0001f0031b0075a7 */ /* 0x00872400080011ff */
[----:B----4-:R-:W-:Y:S05]  /*9510*/  @!P0 NANOSLEEP.SYNCS 0x989680 ;  /* 0x009896800000895d */ /* 0x010fea0003900000 */
[----:B------:R-:W4:Y:S02]  /*9520*/  @!P0 SYNCS.PHASECHK.TRANS64 P0, [R27+URZ+0x1f0], R3 ;  /* 0x0001f0031b0085a7 */ /* 0x000f2400080010ff */
[----:B----4-:R-:W-:Y:S05]  /*9530*/  @!P0 BRA `(.L_x_114) ;  /* 0xfffffffc00f08947 */ /* 0x010fea000383ffff */
[----:B------:R-:W-:Y:S05]  /*9540*/  BRA `(.L_x_113) ;  /* 0xffffffd800d07947 */ /* 0x000fea000383ffff */
.L_x_125:
[----:B-1----:R1:W2:Y:S02]  /*9550*/  SYNCS.PHASECHK.TRANS64.TRYWAIT P0, [R3+URZ+0x1a0], R65 ;  /* 0x0001a041030075a7 */ /* 0x0022a400080011ff */
[----:B--2---:R-:W-:Y:S05]  /*9560*/  @!P0 NANOSLEEP.SYNCS 0x989680 ;  /* 0x009896800000895d */ /* 0x004fea0003900000 */
[----:B------:R-:W2:Y:S02]  /*9570*/  @!P0 SYNCS.PHASECHK.TRANS64 P0, [R3+URZ+0x1a0], R65 ;  /* 0x0001a041030085a7 */ /* 0x000ea400080010ff */
[----:B--2---:R-:W-:Y:S05]  /*9580*/  @!P0 BRA `(.L_x_125) ;  /* 0xfffffffc00f08947 */ /* 0x004fea000383ffff */
[----:B------:R-:W-:Y:S05]  /*9590*/  BRA `(.L_x_124) ;  /* 0xffffffe000ec7947 */ /* 0x000fea000383ffff */
        .weak           $__internal_0_$__cuda_sm10x_tcgen05_guardrail_trap_col_being_dealloced_not_returned_by_alloc
        .type           $__internal_0_$__cuda_sm10x_tcgen05_guardrail_trap_col_being_dealloced_not_returned_by_alloc,@function
        .size           $__internal_0_$__cuda_sm10x_tcgen05_guardrail_trap_col_being_dealloced_not_returned_by_alloc,($__internal_1_$__cuda_sm10x_tcgen05_guardrail_trap_phase_invalid_during_alloc - $__internal_0_$__cuda_sm10x_tcgen05_guardrail_trap_col_being_dealloced_not_returned_by_alloc)
$__internal_0_$__cuda_sm10x_tcgen05_guardrail_trap_col_being_dealloced_not_returned_by_alloc:
[----:B------:R-:W-:Y:S05]  /*95a0*/  BPT.TRAP 0x1 ;  /* 0x000000040000795c */ /* 0x000fea0000300000 */
[----:B------:R-:W-:-:S04]  /*95b0*/  MOV R3, 0x0 ;  /* 0x0000000000037802 */ /* 0x000fc80000000f00 */
[----:B------:R-:W-:Y:S05]  /*95c0*/  RET.REL.NODEC R2 `(_ZN7cutlass13device_kernelINS_4conv6kernel13ConvUniversalINS1_16ConvProblemShapeILNS1_8OperatorE0ELi2EEENS1_10collective14CollectiveConvINS1_47MainloopSm100TmaUmmaWarpSpecializedImplicitGemmILS5_0ELi26ELi2ELi1ELi2EN4cute5tupleIJNSA_1CILi2EEENSC_ILi1EEESE_EEEEENSB_IJNSC_ILi64EEESH_NSB_IJNSC_ILi32EEEEEEEEENS_10bfloat16_tESL_NSA_8TiledMMAINSA_8MMA_AtomIJNSA_20SM100_MMA_F16BF16_SSISL_SL_fLi64ELi64ELNSA_4UMMA5MajorE0ELSQ_0ELNSP_7ScaleInE0ELSR_0EEEEEENSA_6LayoutINSB_IJSE_SE_SE_EEENSB_IJNSC_ILi0EEESW_SW_EEEEENSB_IJNSA_10UnderscoreESZ_SZ_EEEEENS7_6detail27Sm100ImplicitGemmTileTraitsINSA_20SM90_TMA_LOAD_IM2COLENSA_14ComposedLayoutINSA_7SwizzleILi2ELi4ELi3EEENSA_18smem_ptr_flag_bitsILi16EEENSU_INSB_IJNSC_ILi8EEESI_EEENSB_IJSI_SE_EEEEEEEvEENS13_INSA_23SM90_TMA_LOAD_MULTICASTES1E_vEEEENS_8epilogue10collective18CollectiveEpilogueINS1J_23Sm100TmaWarpSpecializedILi3ELi2ELi16ELb1ELb0EEEJSK_NSB_IJNSU_ISH_SE_EENSU_ISI_SE_EEEEESL_NSB_IJNSB_IJlllEEESE_SW_EEESL_S1S_NS1J_6fusion15FusionCallbacksIS1N_NS1T_17LinearCombinationISL_fSL_fLNS_15FloatRoundStyleE2EEESK_S1Q_JEEENSA_5SM1004TMEM4LOAD26SM100_TMEM_LOAD_16dp256b4xES14_S1E_NSA_17SM75_U32x4_LDSM_NENSA_21SM90_TMA_STORE_IM2COLES1E_NSA_17SM90_U32x4_STSM_NENSA_39AutoVectorizingCopyWithAssumedAlignmentILi128EEEEEEvvEEEEvNT_6ParamsE) ;  /* 0xffffff68028c7950 */ /* 0x000fea0003c3ffff */
        .weak           $__internal_1_$__cuda_sm10x_tcgen05_guardrail_trap_phase_invalid_during_alloc
        .type           $__internal_1_$__cuda_sm10x_tcgen05_guardrail_trap_phase_invalid_during_alloc,@function
        .size           $__internal_1_$__cuda_sm10x_tcgen05_guardrail_trap_phase_invalid_during_alloc,($__internal_2_$__cuda_sm10x_tcgen05_guardrail_trap_unallocated_columns_being_dealloced - $__internal_1_$__cuda_sm10x_tcgen05_guardrail_trap_phase_invalid_during_alloc)
$__internal_1_$__cuda_sm10x_tcgen05_guardrail_trap_phase_invalid_during_alloc:
[----:B------:R-:W-:Y:S05]  /*95d0*/  BPT.TRAP 0x1 ;  /* 0x000000040000795c */ /* 0x000fea0000300000 */
[----:B------:R-:W-:-:S04]  /*95e0*/  HFMA2 R3, -RZ, RZ, 0, 0 ;  /* 0x00000000ff037431 */ /* 0x000fc800000001ff */
[----:B------:R-:W-:Y:S05]  /*95f0*/  RET.REL.NODEC R2 `(_ZN7cutlass13device_kernelINS_4conv6kernel13ConvUniversalINS1_16ConvProblemShapeILNS1_8OperatorE0ELi2EEENS1_10collective14CollectiveConvINS1_47MainloopSm100TmaUmmaWarpSpecializedImplicitGemmILS5_0ELi26ELi2ELi1ELi2EN4cute5tupleIJNSA_1CILi2EEENSC_ILi1EEESE_EEEEENSB_IJNSC_ILi64EEESH_NSB_IJNSC_ILi32EEEEEEEEENS_10bfloat16_tESL_NSA_8TiledMMAINSA_8MMA_AtomIJNSA_20SM100_MMA_F16BF16_SSISL_SL_fLi64ELi64ELNSA_4UMMA5MajorE0ELSQ_0ELNSP_7ScaleInE0ELSR_0EEEEEENSA_6LayoutINSB_IJSE_SE_SE_EEENSB_IJNSC_ILi0EEESW_SW_EEEEENSB_IJNSA_10UnderscoreESZ_SZ_EEEEENS7_6detail27Sm100ImplicitGemmTileTraitsINSA_20SM90_TMA_LOAD_IM2COLENSA_14ComposedLayoutINSA_7SwizzleILi2ELi4ELi3EEENSA_18smem_ptr_flag_bitsILi16EEENSU_INSB_IJNSC_ILi8EEESI_EEENSB_IJSI_SE_EEEEEEEvEENS13_INSA_23SM90_TMA_LOAD_MULTICASTES1E_vEEEENS_8epilogue10collective18CollectiveEpilogueINS1J_23Sm100TmaWarpSpecializedILi3ELi2ELi16ELb1ELb0EEEJSK_NSB_IJNSU_ISH_SE_EENSU_ISI_SE_EEEEESL_NSB_IJNSB_IJlllEEESE_SW_EEESL_S1S_NS1J_6fusion15FusionCallbacksIS1N_NS1T_17LinearCombinationISL_fSL_fLNS_15FloatRoundStyleE2EEESK_S1Q_JEEENSA_5SM1004TMEM4LOAD26SM100_TMEM_LOAD_16dp256b4xES14_S1E_NSA_17SM75_U32x4_LDSM_NENSA_21SM90_TMA_STORE_IM2COLES1E_NSA_17SM90_U32x4_STSM_NENSA_39AutoVectorizingCopyWithAssumedAlignmentILi128EEEEEEvvEEEEvNT_6ParamsE) ;  /* 0xffffff6802807950 */ /* 0x000fea0003c3ffff */
        .weak           $__internal_2_$__cuda_sm10x_tcgen05_guardrail_trap_unallocated_columns_being_dealloced
        .type           $__internal_2_$__cuda_sm10x_tcgen05_guardrail_trap_unallocated_columns_being_dealloced,@function
        .size           $__internal_2_$__cuda_sm10x_tcgen05_guardrail_trap_unallocated_columns_being_dealloced,(.L_x_218 - $__internal_2_$__cuda_sm10x_tcgen05_guardrail_trap_unallocated_columns_being_dealloced)
$__internal_2_$__cuda_sm10x_tcgen05_guardrail_trap_unallocated_columns_being_dealloced:
[----:B------:R-:W-:Y:S05]  /*9600*/  BPT.TRAP 0x1 ;  /* 0x000000040000795c */ /* 0x000fea0000300000 */
[----:B------:R-:W-:-:S04]  /*9610*/  MOV R3, 0x0 ;  /* 0x0000000000037802 */ /* 0x000fc80000000f00 */
[----:B------:R-:W-:Y:S05]  /*9620*/  RET.REL.NODEC R2 `(_ZN7cutlass13device_kernelINS_4conv6kernel13ConvUniversalINS1_16ConvProblemShapeILNS1_8OperatorE0ELi2EEENS1_10collective14CollectiveConvINS1_47MainloopSm100TmaUmmaWarpSpecializedImplicitGemmILS5_0ELi26ELi2ELi1ELi2EN4cute5tupleIJNSA_1CILi2EEENSC_ILi1EEESE_EEEEENSB_IJNSC_ILi64EEESH_NSB_IJNSC_ILi32EEEEEEEEENS_10bfloat16_tESL_NSA_8TiledMMAINSA_8MMA_AtomIJNSA_20SM100_MMA_F16BF16_SSISL_SL_fLi64ELi64ELNSA_4UMMA5MajorE0ELSQ_0ELNSP_7ScaleInE0ELSR_0EEEEEENSA_6LayoutINSB_IJSE_SE_SE_EEENSB_IJNSC_ILi0EEESW_SW_EEEEENSB_IJNSA_10UnderscoreESZ_SZ_EEEEENS7_6detail27Sm100ImplicitGemmTileTraitsINSA_20SM90_TMA_LOAD_IM2COLENSA_14ComposedLayoutINSA_7SwizzleILi2ELi4ELi3EEENSA_18smem_ptr_flag_bitsILi16EEENSU_INSB_IJNSC_ILi8EEESI_EEENSB_IJSI_SE_EEEEEEEvEENS13_INSA_23SM90_TMA_LOAD_MULTICASTES1E_vEEEENS_8epilogue10collective18CollectiveEpilogueINS1J_23Sm100TmaWarpSpecializedILi3ELi2ELi16ELb1ELb0EEEJSK_NSB_IJNSU_ISH_SE_EENSU_ISI_SE_EEEEESL_NSB_IJNSB_IJlllEEESE_SW_EEESL_S1S_NS1J_6fusion15FusionCallbacksIS1N_NS1T_17LinearCombinationISL_fSL_fLNS_15FloatRoundStyleE2EEESK_S1Q_JEEENSA_5SM1004TMEM4LOAD26SM100_TMEM_LOAD_16dp256b4xES14_S1E_NSA_17SM75_U32x4_LDSM_NENSA_21SM90_TMA_STORE_IM2COLES1E_NSA_17SM90_U32x4_STSM_NENSA_39AutoVectorizingCopyWithAssumedAlignmentILi128EEEEEEvvEEEEvNT_6ParamsE) ;  /* 0xffffff6802747950 */ /* 0x000fea0003c3ffff */
.L_x_217:
[----:B------:R-:W-:-:S00]  /*9630*/  BRA `(.L_x_217) ;  /* 0xfffffffc00fc7947 */ /* 0x000fc0000383ffff */
[----:B------:R-:W-:-:S00]  /*9640*/  NOP ;  /* 0x0000000000007918 */ /* 0x000fc00000000000 */
        /* <DEDUP_REMOVED lines=11> */
.L_x_218:


//--------------------- .nv.global.init           --------------------------
	.section	.nv.global.init,"aw",@progbits
.nv.global.init:
	.type		$str$29,@object
	.size		$str$29,($str$30 - $str$29)
$str$29:
        /*0000*/ 	.byte	0x28, 0x61, 0x64, 0x64, 0x72, 0x65, 0x73, 0x73, 0x20, 0x26, 0x20, 0x6d, 0x61, 0x73, 0x6b, 0x29
        /*0010*/ 	.byte	0x20, 0x3d, 0x3d, 0x20, 0x30, 0x00
	.type		$str$30,@object
	.size		$str$30,($str$28 - $str$30)
$str$30:
        /*0016*/ 	.byte	0x2f, 0x74, 0x6d, 0x70, 0x2f, 0x63, 0x75, 0x74, 0x6c, 0x61, 0x73, 0x73, 0x5f, 0x73, 0x77, 0x65
        /*0026*/ 	.byte	0x65, 0x70, 0x5f, 0x73, 0x72, 0x63, 0x2f, 0x69, 0x6e, 0x63, 0x6c, 0x75, 0x64, 0x65, 0x2f, 0x63
        /*0036*/ 	.byte	0x75, 0x74, 0x65, 0x2f, 0x70, 0x6f, 0x69, 0x6e, 0x74, 0x65, 0x72, 0x5f, 0x66, 0x6c, 0x61, 0x67
        /*0046*/ 	.byte	0x67, 0x65, 0x64, 0x2e, 0x68, 0x70, 0x70, 0x00
	.type		$str$28,@object
	.size		$str$28,($str$27 - $str$28)
$str$28:
        /*004e*/ 	.byte	0x2f, 0x74, 0x6d, 0x70, 0x2f, 0x63, 0x75, 0x74, 0x6c, 0x61, 0x73, 0x73, 0x5f, 0x73, 0x77, 0x65
        /*005e*/ 	.byte	0x65, 0x70, 0x5f, 0x73, 0x72, 0x63, 0x2f, 0x69, 0x6e, 0x63, 0x6c, 0x75, 0x64, 0x65, 0x2f, 0x63
        /*006e*/ 	.byte	0x75, 0x74, 0x65, 0x2f, 0x61, 0x74, 0x6f, 0x6d, 0x2f, 0x63, 0x6f, 0x70, 0x79, 0x5f, 0x74, 0x72
        /*007e*/ 	.byte	0x61, 0x69, 0x74, 0x73, 0x5f, 0x73, 0x6d, 0x31, 0x30, 0x30, 0x2e, 0x68, 0x70, 0x70, 0x00
	.type		$str$27,@object
	.size		$str$27,(__unnamed_1 - $str$27)
$str$27:
        /*008d*/ 	.byte	0x28, 0x28, 0x75, 0x69, 0x6e, 0x74, 0x33, 0x32, 0x5f, 0x74, 0x28, 0x74, 0x68, 0x72, 0x65, 0x61
        /*009d*/ 	.byte	0x64, 0x49, 0x64, 0x78, 0x2e, 0x78, 0x29, 0x20, 0x2f, 0x20, 0x33, 0x32, 0x29, 0x20, 0x25, 0x20
        /*00ad*/ 	.byte	0x34, 0x29, 0x20, 0x3d, 0x3d, 0x20, 0x28, 0x28, 0x28, 0x74, 0x6d, 0x65, 0x6d, 0x5f, 0x61, 0x64
        /*00bd*/ 	.byte	0x64, 0x72, 0x20, 0x3e, 0x3e, 0x20, 0x31, 0x36, 0x29, 0x20, 0x2f, 0x20, 0x33, 0x32, 0x29, 0x20
        /*00cd*/ 	.byte	0x25, 0x20, 0x34, 0x29, 0x00
	.type		__unnamed_1,@object
	.size		__unnamed_1,(__unnamed_2 - __unnamed_1)
__unnamed_1:
        /*00d2*/ 	.byte	0x61, 0x75, 0x74, 0x6f, 0x20, 0x63, 0x75, 0x74, 0x65, 0x3a, 0x3a, 0x61, 0x73, 0x5f, 0x70, 0x6f
        /* <DEDUP_REMOVED lines=24> */
        /*0262*/ 	.byte	0x30, 0x34, 0x38, 0x3e, 0x3e, 0x3e, 0x3e, 0x5d, 0x00
	.type		__unnamed_2,@object
	.size		__unnamed_2,(.L_2 - __unnamed_2)
__unnamed_2:
        /* <DEDUP_REMOVED lines=45> */
        /*053b*/ 	.byte	0x3e, 0x3e, 0x3e, 0x5d, 0x00
.L_2:


//--------------------- .nv.shared._ZN7cutlass13device_kernelINS_4conv6kernel13ConvUniversalINS1_16ConvProblemShapeILNS1_8OperatorE0ELi2EEENS1_10collective14CollectiveConvINS1_47MainloopSm100TmaUmmaWarpSpecializedImplicitGemmILS5_0ELi26ELi2ELi1ELi2EN4cute5tupleIJNSA_1CILi2EEENSC_ILi1EEESE_EEEEENSB_IJNSC_ILi64EEESH_NSB_IJNSC_ILi32EEEEEEEEENS_10bfloat16_tESL_NSA_8TiledMMAINSA_8MMA_AtomIJNSA_20SM100_MMA_F16BF16_SSISL_SL_fLi64ELi64ELNSA_4UMMA5MajorE0ELSQ_0ELNSP_7ScaleInE0ELSR_0EEEEEENSA_6LayoutINSB_IJSE_SE_SE_EEENSB_IJNSC_ILi0EEESW_SW_EEEEENSB_IJNSA_10UnderscoreESZ_SZ_EEEEENS7_6detail27Sm100ImplicitGemmTileTraitsINSA_20SM90_TMA_LOAD_IM2COLENSA_14ComposedLayoutINSA_7SwizzleILi2ELi4ELi3EEENSA_18smem_ptr_flag_bitsILi16EEENSU_INSB_IJNSC_ILi8EEESI_EEENSB_IJSI_SE_EEEEEEEvEENS13_INSA_23SM90_TMA_LOAD_MULTICASTES1E_vEEEENS_8epilogue10collective18CollectiveEpilogueINS1J_23Sm100TmaWarpSpecializedILi3ELi2ELi16ELb1ELb0EEEJSK_NSB_IJNSU_ISH_SE_EENSU_ISI_SE_EEEEESL_NSB_IJNSB_IJlllEEESE_SW_EEESL_S1S_NS1J_6fusion15FusionCallbacksIS1N_NS1T_17LinearCombinationISL_fSL_fLNS_15FloatRoundStyleE2EEESK_S1Q_JEEENSA_5SM1004TMEM4LOAD26SM100_TMEM_LOAD_16dp256b4xES14_S1E_NSA_17SM75_U32x4_LDSM_NENSA_21SM90_TMA_STORE_IM2COLES1E_NSA_17SM90_U32x4_STSM_NENSA_39AutoVectorizingCopyWithAssumedAlignmentILi128EEEEEEvvEEEEvNT_6ParamsE --------------------------
	.section	.nv.shared._ZN7cutlass13device_kernelINS_4conv6kernel13ConvUniversalINS1_16ConvProblemShapeILNS1_8OperatorE0ELi2EEENS1_10collective14CollectiveConvINS1_47MainloopSm100TmaUmmaWarpSpecializedImplicitGemmILS5_0ELi26ELi2ELi1ELi2EN4cute5tupleIJNSA_1CILi2EEENSC_ILi1EEESE_EEEEENSB_IJNSC_ILi64EEESH_NSB_IJNSC_ILi32EEEEEEEEENS_10bfloat16_tESL_NSA_8TiledMMAINSA_8MMA_AtomIJNSA_20SM100_MMA_F16BF16_SSISL_SL_fLi64ELi64ELNSA_4UMMA5MajorE0ELSQ_0ELNSP_7ScaleInE0ELSR_0EEEEEENSA_6LayoutINSB_IJSE_SE_SE_EEENSB_IJNSC_ILi0EEESW_SW_EEEEENSB_IJNSA_10UnderscoreESZ_SZ_EEEEENS7_6detail27Sm100ImplicitGemmTileTraitsINSA_20SM90_TMA_LOAD_IM2COLENSA_14ComposedLayoutINSA_7SwizzleILi2ELi4ELi3EEENSA_18smem_ptr_flag_bitsILi16EEENSU_INSB_IJNSC_ILi8EEESI_EEENSB_IJSI_SE_EEEEEEEvEENS13_INSA_23SM90_TMA_LOAD_MULTICASTES1E_vEEEENS_8epilogue10collective18CollectiveEpilogueINS1J_23Sm100TmaWarpSpecializedILi3ELi2ELi16ELb1ELb0EEEJSK_NSB_IJNSU_ISH_SE_EENSU_ISI_SE_EEEEESL_NSB_IJNSB_IJlllEEESE_SW_EEESL_S1S_NS1J_6fusion15FusionCallbacksIS1N_NS1T_17LinearCombinationISL_fSL_fLNS_15FloatRoundStyleE2EEESK_S1Q_JEEENSA_5SM1004TMEM4LOAD26SM100_TMEM_LOAD_16dp256b4xES14_S1E_NSA_17SM75_U32x4_LDSM_NENSA_21SM90_TMA_STORE_IM2COLES1E_NSA_17SM90_U32x4_STSM_NENSA_39AutoVectorizingCopyWithAssumedAlignmentILi128EEEEEEvvEEEEvNT_6ParamsE,"aw",@nobits
	.sectionflags	@""
	.align	16
	.zero		1024


//--------------------- .nv.shared.reserved.0     --------------------------
	.section	.nv.shared.reserved.0,"aw",@nobits
	.weak		__nv_reservedSMEM_offset_0_alias
	.size		__nv_reservedSMEM_offset_0_alias, 0, 64
	.other		__nv_reservedSMEM_offset_0_alias,@"STO_CUDA_RESERVED_SHARED STV_DEFAULT"
__nv_reservedSMEM_offset_0_alias:
	.zero		0
.nv.shared.reserved.0:
	.zero		64
	.weak		__nv_reservedSMEM_tcgen05_partition
	.type		__nv_reservedSMEM_tcgen05_partition,@object
	.size		__nv_reservedSMEM_tcgen05_partition,(.L_0 - __nv_reservedSMEM_tcgen05_partition)
__nv_reservedSMEM_tcgen05_partition:
	.zero		32
.L_0:


//--------------------- .nv.global                --------------------------
	.section	.nv.global,"aw",@nobits
.nv.global:
	.type		_ZN39_INTERNAL_e9aa31dd_4_k_cu_4d48929c_28774cute1_E,@object
	.size		_ZN39_INTERNAL_e9aa31dd_4_k_cu_4d48929c_28774cute1_E,(_ZN39_INTERNAL_e9aa31dd_4_k_cu_4d48929c_28774cuda3std3__45__cpo6cbeginE - _ZN39_INTERNAL_e9aa31dd_4_k_cu_4d48929c_28774cute1_E)
_ZN39_INTERNAL_e9aa31dd_4_k_cu_4d48929c_28774cute1_E:
	.zero		1
	.type		_ZN39_INTERNAL_e9aa31dd_4_k_cu_4d48929c_28774cuda3std3__45__cpo6cbeginE,@object
	.size		_ZN39_INTERNAL_e9aa31dd_4_k_cu_4d48929c_28774cuda3std3__45__cpo6cbeginE,(_ZN39_INTERNAL_e9aa31dd_4_k_cu_4d48929c_28774cuda3std3__48in_placeE - _ZN39_INTERNAL_e9aa31dd_4_k_cu_4d48929c_28774cuda3std3__45__cpo6cbeginE)
_ZN39_INTERNAL_e9aa31dd_4_k_cu_4d48929c_28774cuda3std3__45__cpo6cbeginE:
	.zero		1
	.type		_ZN39_INTERNAL_e9aa31dd_4_k_cu_4d48929c_28774cuda3std3__48in_placeE,@object
	.size		_ZN39_INTERNAL_e9aa31dd_4_k_cu_4d48929c_28774cuda3std3__48in_placeE,(_ZN39_INTERNAL_e9aa31dd_4_k_cu_4d48929c_28774cuda3std6ranges3__45__cpo9iter_moveE - _ZN39_INTERNAL_e9aa31dd_4_k_cu_4d48929c_28774cuda3std3__48in_placeE)
_ZN39_INTERNAL_e9aa31dd_4_k_cu_4d48929c_28774cuda3std3__48in_placeE:
	.zero		1
	.type		_ZN39_INTERNAL_e9aa31dd_4_k_cu_4d48929c_28774cuda3std6ranges3__45__cpo9iter_moveE,@object
	.size		_ZN39_INTERNAL_e9aa31dd_4_k_cu_4d48929c_28774cuda3std6ranges3__45__cpo9iter_moveE,(_ZN39_INTERNAL_e9aa31dd_4_k_cu_4d48929c_28774cuda3std3__45__cpo5beginE - _ZN39_INTERNAL_e9aa31dd_4_k_cu_4d48929c_28774cuda3std6ranges3__45__cpo9iter_moveE)
_ZN39_INTERNAL_e9aa31dd_4_k_cu_4d48929c_28774cuda3std6ranges3__45__cpo9iter_moveE:
	.zero		1
	.type		_ZN39_INTERNAL_e9aa31dd_4_k_cu_4d48929c_28774cuda3std3__45__cpo5beginE,@object
	.size		_ZN39_INTERNAL_e9aa31dd_4_k_cu_4d48929c_28774cuda3std3__45__cpo5beginE,(_ZN39_INTERNAL_e9aa31dd_4_k_cu_4d48929c_28774cuda3std3__441_GLOBAL__N__e9aa31dd_4_k_cu_4d48929c_28776ignoreE - _ZN39_INTERNAL_e9aa31dd_4_k_cu_4d48929c_28774cuda3std3__45__cpo5beginE)
_ZN39_INTERNAL_e9aa31dd_4_k_cu_4d48929c_28774cuda3std3__45__cpo5beginE:
	.zero		1
	.type		_ZN39_INTERNAL_e9aa31dd_4_k_cu_4d48929c_28774cuda3std3__441_GLOBAL__N__e9aa31dd_4_k_cu_4d48929c_28776ignoreE,@object
	.size		_ZN39_INTERNAL_e9aa31dd_4_k_cu_4d48929c_28774cuda3std3__441_GLOBAL__N__e9aa31dd_4_k_cu_4d48929c_28776ignoreE,(_ZN39_INTERNAL_e9aa31dd_4_k_cu_4d48929c_28774cute7productE - _ZN39_INTERNAL_e9aa31dd_4_k_cu_4d48929c_28774cuda3std3__441_GLOBAL__N__e9aa31dd_4_k_cu_4d48929c_28776ignoreE)
_ZN39_INTERNAL_e9aa31dd_4_k_cu_4d48929c_28774cuda3std3__441_GLOBAL__N__e9aa31dd_4_k_cu_4d48929c_28776ignoreE:
	.zero		1
	.type		_ZN39_INTERNAL_e9aa31dd_4_k_cu_4d48929c_28774cute7productE,@object
	.size		_ZN39_INTERNAL_e9aa31dd_4_k_cu_4d48929c_28774cute7productE,(_ZN39_INTERNAL_e9aa31dd_4_k_cu_4d48929c_28774cuda3std3__45__cpo3endE - _ZN39_INTERNAL_e9aa31dd_4_k_cu_4d48929c_28774cute7productE)
_ZN39_INTERNAL_e9aa31dd_4_k_cu_4d48929c_28774cute7productE:
	.zero		1
	.type		_ZN39_INTERNAL_e9aa31dd_4_k_cu_4d48929c_28774cuda3std3__45__cpo3endE,@object
	.size		_ZN39_INTERNAL_e9aa31dd_4_k_cu_4d48929c_28774cuda3std3__45__cpo3endE,(_ZN39_INTERNAL_e9aa31dd_4_k_cu_4d48929c_28774cuda3std3__419piecewise_constructE - _ZN39_INTERNAL_e9aa31dd_4_k_cu_4d48929c_28774cuda3std3__45__cpo3endE)
_ZN39_INTERNAL_e9aa31dd_4_k_cu_4d48929c_28774cuda3std3__45__cpo3endE:
	.zero		1
	.type		_ZN39_INTERNAL_e9aa31dd_4_k_cu_4d48929c_28774cuda3std3__419piecewise_constructE,@object
	.size		_ZN39_INTERNAL_e9aa31dd_4_k_cu_4d48929c_28774cuda3std3__419piecewise_constructE,(_ZN39_INTERNAL_e9aa31dd_4_k_cu_4d48929c_28774cuda3std3__45__cpo4cendE - _ZN39_INTERNAL_e9aa31dd_4_k_cu_4d48929c_28774cuda3std3__419piecewise_constructE)
_ZN39_INTERNAL_e9aa31dd_4_k_cu_4d48929c_28774cuda3std3__419piecewise_constructE:
	.zero		1
	.type		_ZN39_INTERNAL_e9aa31dd_4_k_cu_4d48929c_28774cuda3std3__45__cpo4cendE,@object
	.size		_ZN39_INTERNAL_e9aa31dd_4_k_cu_4d48929c_28774cuda3std3__45__cpo4cendE,(_ZN39_INTERNAL_e9aa31dd_4_k_cu_4d48929c_28774cuda3std6ranges3__45__cpo4swapE - _ZN39_INTERNAL_e9aa31dd_4_k_cu_4d48929c_28774cuda3std3__45__cpo4cendE)
_ZN39_INTERNAL_e9aa31dd_4_k_cu_4d48929c_28774cuda3std3__45__cpo4cendE:
	.zero		1
	.type		_ZN39_INTERNAL_e9aa31dd_4_k_cu_4d48929c_28774cuda3std6ranges3__45__cpo4swapE,@object
	.size		_ZN39_INTERNAL_e9aa31dd_4_k_cu_4d48929c_28774cuda3std6ranges3__45__cpo4swapE,(.L_10 - _ZN39_INTERNAL_e9aa31dd_4_k_cu_4d48929c_28774cuda3std6ranges3__45__cpo4swapE)
_ZN39_INTERNAL_e9aa31dd_4_k_cu_4d48929c_28774cuda3std6ranges3__45__cpo4swapE:
	.zero		1
.L_10:


//--------------------- .nv.constant0._ZN7cutlass13device_kernelINS_4conv6kernel13ConvUniversalINS1_16ConvProblemShapeILNS1_8OperatorE0ELi2EEENS1_10collective14CollectiveConvINS1_47MainloopSm100TmaUmmaWarpSpecializedImplicitGemmILS5_0ELi26ELi2ELi1ELi2EN4cute5tupleIJNSA_1CILi2EEENSC_ILi1EEESE_EEEEENSB_IJNSC_ILi64EEESH_NSB_IJNSC_ILi32EEEEEEEEENS_10bfloat16_tESL_NSA_8TiledMMAINSA_8MMA_AtomIJNSA_20SM100_MMA_F16BF16_SSISL_SL_fLi64ELi64ELNSA_4UMMA5MajorE0ELSQ_0ELNSP_7ScaleInE0ELSR_0EEEEEENSA_6LayoutINSB_IJSE_SE_SE_EEENSB_IJNSC_ILi0EEESW_SW_EEEEENSB_IJNSA_10UnderscoreESZ_SZ_EEEEENS7_6detail27Sm100ImplicitGemmTileTraitsINSA_20SM90_TMA_LOAD_IM2COLENSA_14ComposedLayoutINSA_7SwizzleILi2ELi4ELi3EEENSA_18smem_ptr_flag_bitsILi16EEENSU_INSB_IJNSC_ILi8EEESI_EEENSB_IJSI_SE_EEEEEEEvEENS13_INSA_23SM90_TMA_LOAD_MULTICASTES1E_vEEEENS_8epilogue10collective18CollectiveEpilogueINS1J_23Sm100TmaWarpSpecializedILi3ELi2ELi16ELb1ELb0EEEJSK_NSB_IJNSU_ISH_SE_EENSU_ISI_SE_EEEEESL_NSB_IJNSB_IJlllEEESE_SW_EEESL_S1S_NS1J_6fusion15FusionCallbacksIS1N_NS1T_17LinearCombinationISL_fSL_fLNS_15FloatRoundStyleE2EEESK_S1Q_JEEENSA_5SM1004TMEM4LOAD26SM100_TMEM_LOAD_16dp256b4xES14_S1E_NSA_17SM75_U32x4_LDSM_NENSA_21SM90_TMA_STORE_IM2COLES1E_NSA_17SM90_U32x4_STSM_NENSA_39AutoVectorizingCopyWithAssumedAlignmentILi128EEEEEEvvEEEEvNT_6ParamsE --------------------------
	.section	.nv.constant0._ZN7cutlass13device_kernelINS_4conv6kernel13ConvUniversalINS1_16ConvProblemShapeILNS1_8OperatorE0ELi2EEENS1_10collective14CollectiveConvINS1_47MainloopSm100TmaUmmaWarpSpecializedImplicitGemmILS5_0ELi26ELi2ELi1ELi2EN4cute5tupleIJNSA_1CILi2EEENSC_ILi1EEESE_EEEEENSB_IJNSC_ILi64EEESH_NSB_IJNSC_ILi32EEEEEEEEENS_10bfloat16_tESL_NSA_8TiledMMAINSA_8MMA_AtomIJNSA_20SM100_MMA_F16BF16_SSISL_SL_fLi64ELi64ELNSA_4UMMA5MajorE0ELSQ_0ELNSP_7ScaleInE0ELSR_0EEEEEENSA_6LayoutINSB_IJSE_SE_SE_EEENSB_IJNSC_ILi0EEESW_SW_EEEEENSB_IJNSA_10UnderscoreESZ_SZ_EEEEENS7_6detail27Sm100ImplicitGemmTileTraitsINSA_20SM90_TMA_LOAD_IM2COLENSA_14ComposedLayoutINSA_7SwizzleILi2ELi4ELi3EEENSA_18smem_ptr_flag_bitsILi16EEENSU_INSB_IJNSC_ILi8EEESI_EEENSB_IJSI_SE_EEEEEEEvEENS13_INSA_23SM90_TMA_LOAD_MULTICASTES1E_vEEEENS_8epilogue10collective18CollectiveEpilogueINS1J_23Sm100TmaWarpSpecializedILi3ELi2ELi16ELb1ELb0EEEJSK_NSB_IJNSU_ISH_SE_EENSU_ISI_SE_EEEEESL_NSB_IJNSB_IJlllEEESE_SW_EEESL_S1S_NS1J_6fusion15FusionCallbacksIS1N_NS1T_17LinearCombinationISL_fSL_fLNS_15FloatRoundStyleE2EEESK_S1Q_JEEENSA_5SM1004TMEM4LOAD26SM100_TMEM_LOAD_16dp256b4xES14_S1E_NSA_17SM75_U32x4_LDSM_NENSA_21SM90_TMA_STORE_IM2COLES1E_NSA_17SM90_U32x4_STSM_NENSA_39AutoVectorizingCopyWithAssumedAlignmentILi128EEEEEEvvEEEEvNT_6ParamsE,"a",@progbits
	.sectionflags	@""
	.align	4
.nv.constant0._ZN7cutlass13device_kernelINS_4conv6kernel13ConvUniversalINS1_16ConvProblemShapeILNS1_8OperatorE0ELi2EEENS1_10collective14CollectiveConvINS1_47MainloopSm100TmaUmmaWarpSpecializedImplicitGemmILS5_0ELi26ELi2ELi1ELi2EN4cute5tupleIJNSA_1CILi2EEENSC_ILi1EEESE_EEEEENSB_IJNSC_ILi64EEESH_NSB_IJNSC_ILi32EEEEEEEEENS_10bfloat16_tESL_NSA_8TiledMMAINSA_8MMA_AtomIJNSA_20SM100_MMA_F16BF16_SSISL_SL_fLi64ELi64ELNSA_4UMMA5MajorE0ELSQ_0ELNSP_7ScaleInE0ELSR_0EEEEEENSA_6LayoutINSB_IJSE_SE_SE_EEENSB_IJNSC_ILi0EEESW_SW_EEEEENSB_IJNSA_10UnderscoreESZ_SZ_EEEEENS7_6detail27Sm100ImplicitGemmTileTraitsINSA_20SM90_TMA_LOAD_IM2COLENSA_14ComposedLayoutINSA_7SwizzleILi2ELi4ELi3EEENSA_18smem_ptr_flag_bitsILi16EEENSU_INSB_IJNSC_ILi8EEESI_EEENSB_IJSI_SE_EEEEEEEvEENS13_INSA_23SM90_TMA_LOAD_MULTICASTES1E_vEEEENS_8epilogue10collective18CollectiveEpilogueINS1J_23Sm100TmaWarpSpecializedILi3ELi2ELi16ELb1ELb0EEEJSK_NSB_IJNSU_ISH_SE_EENSU_ISI_SE_EEEEESL_NSB_IJNSB_IJlllEEESE_SW_EEESL_S1S_NS1J_6fusion15FusionCallbacksIS1N_NS1T_17LinearCombinationISL_fSL_fLNS_15FloatRoundStyleE2EEESK_S1Q_JEEENSA_5SM1004TMEM4LOAD26SM100_TMEM_LOAD_16dp256b4xES14_S1E_NSA_17SM75_U32x4_LDSM_NENSA_21SM90_TMA_STORE_IM2COLES1E_NSA_17SM90_U32x4_STSM_NENSA_39AutoVectorizingCopyWithAssumedAlignmentILi128EEEEEEvvEEEEvNT_6ParamsE:
	.zero		2944


//--------------------- SYMBOLS --------------------------

	.type		.nv.reservedSmem.offset0,@object
	.size		.nv.reservedSmem.offset0,0x4
	.type		.nv.reservedSmem.cap,@object
	.size		.nv.reservedSmem.cap,0x4
	.type		__assertfail,@function
